.version 8.7
.target sm_80
.address_size 64

.visible .entry attention_fwd_kernel(
    .param .u64 out_param,
    .param .u64 preattn_param,
    .param .u64 attn_param,
    .param .u64 inp_param,
    .param .u32 B_param,
    .param .u32 T_param,
    .param .u32 C_param,
    .param .u32 NH_param
)
{
  // Register Declarations
  .reg .pred %cond;
  .reg .b32 %B, %T, %bT, %TT, %tC, %C, %NH, %h, %b, %t, %hs, %hhsC, %C3, %C2,
            %hs_x4, %C3_x4, %t2, %i, %bth_offset, %b_NH_h, %b_NH_TT, %bth_t2_offset, 
            %offset, %value_t2_offset;
  .reg .b64 %att_bth_ptr, %preatt_bth_ptr, %out_bth_ptr,
            %out_ptr, %preattn_ptr, %attn_ptr, %inp_ptr, %inp_b_ptr,
            %query_t_ptr, %key_t2_ptr, %query_ti_ptr,
            %key_t2i_ptr, %preatt_bthi_ptr, %att_bthi_ptr,
            %out_bthi_ptr, %value_t2i_ptr, %value_t2_ptr, %C_x4;
  .reg .f32 %q_val, %k_val, %expsum_inv_f32, %hs_f32,
            %scale_f32, %hs_sqrt_f32, %preatt_val_f32, %att_val_f32,
            %expv_f32, %val_f32, %out_val_f32, %hs_sqrt, %scalee, %expsum_inv,
            %expsum, %maxval, %value, %value_f32, %out_val, %att_val, %preatt_val,
            %expv, %val, %scale;

  // Load parameters
  ld.param.u64 %out_ptr, [out_param];
  ld.param.u64 %preattn_ptr, [preattn_param];
  ld.param.u64 %attn_ptr, [attn_param];
  ld.param.u64 %inp_ptr, [inp_param];
  ld.param.u32 %B, [B_param];
  ld.param.u32 %T, [T_param];
  ld.param.u32 %C, [C_param];
  ld.param.u32 %NH, [NH_param];
  cvta.to.global.u64 %out_ptr, %out_ptr;
  cvta.to.global.u64 %preattn_ptr, %preattn_ptr;
  cvta.to.global.u64 %attn_ptr, %attn_ptr;
  cvta.to.global.u64 %inp_ptr, %inp_ptr;

  // Index and Guarding
  mov.u32 %h, %ctaid.x;
  mov.u32 %b, %ctaid.y;
  mov.u32 %t, %tid.x;
  
  // Guarding is automatically handled by the grid size and block size
  setp.ge.u32  %cond, %t,  %T;
  @%cond bra   $exit;
  setp.ge.u32  %cond, %h,  %NH;
  @%cond bra   $exit;
  setp.ge.u32  %cond, %b,  %B;
  @%cond bra   $exit;

  // calculate scale
  mul.lo.u32 %C3, %C, 3;
  div.u32 %hs, %C, %NH;
  cvt.rn.f32.u32 %hs_f32, %hs;
  sqrt.rn.f32 %hs_sqrt, %hs_f32;
  rcp.rn.f32 %scale, %hs_sqrt;

  // load pointers
  mul.lo.u32 %C3_x4, %C3, 4;
  mul.lo.u32 %hs_x4, %hs, 4;
  mul.lo.u32 %bT, %b, %T;
  mad.wide.u32 %inp_b_ptr, %bT, %C3_x4, %inp_ptr;
  mad.wide.u32 %query_t_ptr, %t, %C3_x4, %inp_b_ptr;
  mad.wide.u32 %query_t_ptr, %h, %hs_x4, %query_t_ptr;
  mad.lo.u32 %b_NH_h, %b, %NH, %h;
  mul.lo.u32 %TT, %T, %T;
  mul.lo.u32 %b_NH_TT, %b_NH_h, %TT;
  mad.lo.u32 %bth_offset, %t, %T, %b_NH_TT;
  mad.wide.u32 %preatt_bth_ptr, %bth_offset, 4, %preattn_ptr;
  mad.wide.u32 %att_bth_ptr, %bth_offset, 4, %attn_ptr;

  // Pass 1: Calculate Q.K^T and find maxval (causal attention) 
  // Each thread finds its own maxval, no block reduction needed
  mov.f32 %maxval, 0fc61c4000; // -10000.0f
  mov.u32 %t2, 0;
  $pass1_loop:
    mad.lo.u32 %hhsC, %h, %hs, %C;
    mad.lo.u32 %offset, %t2, %C3, %hhsC;
    mad.wide.u32 %key_t2_ptr, %offset, 4, %inp_b_ptr;

    // Dot product
    mov.f32 %val, 0f00000000; // 0.0f
    mov.u32 %i, 0;
    $dot_product_loop:
      mad.wide.u32 %query_ti_ptr, %i, 4, %query_t_ptr;
      mad.wide.u32 %key_t2i_ptr, %i, 4, %key_t2_ptr;
      ld.global.f32 %q_val, [%query_ti_ptr];
      ld.global.f32 %k_val, [%key_t2i_ptr];
      fma.rn.f32 %val, %q_val, %k_val, %val;
      add.u32 %i, %i, 1;
      setp.lt.u32 %cond, %i, %hs;
      @%cond bra $dot_product_loop;

    mul.f32 %val, %val, %scale;
    setp.gt.f32 %cond, %val, %maxval;
    @%cond mov.f32 %maxval, %val;
    mad.wide.u32 %preatt_bthi_ptr, %t2, 4, %preatt_bth_ptr;
    st.global.f32 [%preatt_bthi_ptr], %val;
    add.u32 %t2, %t2, 1;
    setp.le.u32 %cond, %t2, %t;
    @%cond bra $pass1_loop;

  // Pass 2: Calculate exponentials and sum for the softmax denominator
  // Each thread calculates its own sum, no block reduction.
  mov.f32 %expsum, 0f00000000; // 0.0f
  mov.u32 %t2, 0;
  $pass2_loop:
    mad.wide.u32 %preatt_bthi_ptr, %t2, 4, %preatt_bth_ptr;
    ld.global.f32 %preatt_val, [%preatt_bthi_ptr];
    sub.f32 %preatt_val, %preatt_val, %maxval; 
    mul.f32 %preatt_val, %preatt_val, 0f3fb8aa3b;
    ex2.approx.ftz.f32 %expv, %preatt_val; 
    add.f32 %expsum, %expsum, %expv;
    mad.wide.u32 %att_bthi_ptr, %t2, 4, %att_bth_ptr;
    st.global.f32 [%att_bthi_ptr], %expv;
    add.u32 %t2, %t2, 1;
    setp.le.u32 %cond, %t2, %t;
    @%cond bra $pass2_loop;

  // calculatte expsum_inv
  mov.f32 %expsum_inv, 0f00000000; // 0.0f
  setp.eq.f32 %cond, %expsum, 0f00000000; // avoid division by zero
  @!%cond rcp.rn.f32 %expsum_inv, %expsum;

  // Pass 3: Normalize to get final softmax scores
  mov.u32 %t2, 0;
  $pass3_loop:
    mad.wide.u32 %att_bthi_ptr, %t2, 4, %att_bth_ptr;
    ld.global.f32 %att_val, [%att_bthi_ptr];
    mul.f32 %att_val, %att_val, %expsum_inv;
    st.global.f32 [%att_bthi_ptr], %att_val; 
    add.u32 %t2, %t2, 1;
    setp.le.u32 %cond, %t2, %t;
    @%cond bra $pass3_loop;

    // Explicitly zero out future tokens
    add.u32 %t2, %t, 1;
      bra $zero_out_check;
    $zero_out_loop:
      mad.wide.u32 %att_bthi_ptr, %t2, 4, %att_bth_ptr;
      st.global.f32 [%att_bthi_ptr], 0f00000000; // 0.0f
      add.u32 %t2, %t2, 1;
    $zero_out_check:
      setp.lt.u32 %cond, %t2, %T;
      @%cond bra $zero_out_loop;

  // Pass 4: Accumulate weighted values into the output
  mul.lo.u32 %tC, %t, %C;
  mad.lo.u32 %bth_offset, %bT, %C, %tC;
  mad.lo.u32 %bth_offset, %h, %hs, %bth_offset;
  mad.wide.u32 %out_bth_ptr, %bth_offset, 4, %out_ptr;

  // Initialize the output vector to zeros
  mov.u32 %i, 0;
  $init_zero_loop:
    mad.wide.u32 %out_bthi_ptr, %i, 4, %out_bth_ptr;
    st.global.f32 [%out_bthi_ptr], 0f00000000; // 0.0f
    add.u32 %i, %i, 1;
    setp.lt.u32 %cond, %i, %hs;
    @%cond bra $init_zero_loop;

  mov.u32 %t2, 0;
  shl.b32 %C2, %C, 1;
  mad.lo.u32 %offset, %h, %hs, %C2;

  $accumulate_loop:
    mad.lo.u32 %value_t2_offset, %t2, %C3, %offset;
    mad.wide.u32 %value_t2_ptr, %value_t2_offset, 4, %inp_b_ptr;
    mad.wide.u32 %att_bthi_ptr, %t2, 4, %att_bth_ptr;
    ld.global.f32 %att_val_f32, [%att_bthi_ptr];
    mov.u32 %i, 0;
  $accumulate_inner_loop:
    mad.wide.u32 %value_t2i_ptr, %i, 4, %value_t2_ptr;
    mad.wide.u32 %out_bthi_ptr, %i, 4, %out_bth_ptr;
    ld.global.f32 %value_f32, [%value_t2i_ptr];
    ld.global.f32 %out_val_f32, [%out_bthi_ptr];
    fma.rn.f32 %out_val_f32, %att_val_f32, %value_f32, %out_val_f32;
    st.global.f32 [%out_bthi_ptr], %out_val_f32;

    // Inner loop increment and branch
    add.u32 %i, %i, 1;
    setp.lt.u32 %cond, %i, %hs;
    @%cond bra $accumulate_inner_loop;

  // Outer loop increment and branch
  add.u32 %t2, %t2, 1;
  setp.le.u32 %cond, %t2, %t;
  @%cond bra $accumulate_loop;

  $exit:
  ret;
}


// ===== COMPILED SASS (sm_100) =====

	.target	sm_100

	.elftype	@"ET_EXEC"


//--------------------- .note.nv.tkinfo           --------------------------
	.section	.note.nv.tkinfo,"",@"SHT_NOTE"
	.sectionflags	@"SHF_NOTE_NV_TKINFO"
	.tkinfo
        /*0018*/ 	.word	0x00000002
        /*0030*/ 	.string	""
        /*0030*/ 	.string	"ptxas"
        /*0030*/ 	.string	"Cuda compilation tools, release 13.0, V13.0.88"
        /*0030*/ 	.string	"Build cuda_13.0.r13.0/compiler.36424714_0"
        /*0030*/ 	.string	"-arch sm_100 "



//--------------------- .note.nv.cuinfo           --------------------------
	.section	.note.nv.cuinfo,"",@"SHT_NOTE"
	.sectionflags	@"SHF_NOTE_NV_CUINFO"
        /*0018*/ 	.short	0x0002
        /*001a*/ 	.short	0x0050
        /*001c*/ 	.short	0x0082
	.zero		2


//--------------------- .nv.info                  --------------------------
	.section	.nv.info,"",@"SHT_CUDA_INFO"
	.align	4


	//----- nvinfo : EIATTR_REGCOUNT
	.align		4
        /*0000*/ 	.byte	0x04, 0x2f
        /*0002*/ 	.short	(.L_1 - .L_0)
	.align		4
.L_0:
        /*0004*/ 	.word	index@(attention_fwd_kernel)
        /*0008*/ 	.word	0x00000020


	//----- nvinfo : EIATTR_FRAME_SIZE
	.align		4
.L_1:
        /*000c*/ 	.byte	0x04, 0x11
        /*000e*/ 	.short	(.L_3 - .L_2)
	.align		4
.L_2:
        /*0010*/ 	.word	index@($__internal_1_$__cuda_sm20_sqrt_rn_f32_slowpath)
        /*0014*/ 	.word	0x00000000


	//----- nvinfo : EIATTR_FRAME_SIZE
	.align		4
.L_3:
        /*0018*/ 	.byte	0x04, 0x11
        /*001a*/ 	.short	(.L_5 - .L_4)
	.align		4
.L_4:
        /*001c*/ 	.word	index@($__internal_0_$__cuda_sm20_rcp_rn_f32_slowpath)
        /*0020*/ 	.word	0x00000000


	//----- nvinfo : EIATTR_FRAME_SIZE
	.align		4
.L_5:
        /*0024*/ 	.byte	0x04, 0x11
        /*0026*/ 	.short	(.L_7 - .L_6)
	.align		4
.L_6:
        /*0028*/ 	.word	index@(attention_fwd_kernel)
        /*002c*/ 	.word	0x00000000


	//----- nvinfo : EIATTR_MIN_STACK_SIZE
	.align		4
.L_7:
        /*0030*/ 	.byte	0x04, 0x12
        /*0032*/ 	.short	(.L_9 - .L_8)
	.align		4
.L_8:
        /*0034*/ 	.word	index@(attention_fwd_kernel)
        /*0038*/ 	.word	0x00000000
.L_9:


//--------------------- .nv.compat                --------------------------
	.section	.nv.compat,"",@"SHT_CUDA_COMPAT_INFO"
	.align	4
        /*0000*/ 	.byte	0x02, 0x09, 0x00, 0x00, 0x02, 0x02, 0x01, 0x00, 0x02, 0x05, 0x05, 0x00, 0x03, 0x07, 0x01, 0x01
        /*0010*/ 	.byte	0x02, 0x03, 0x00, 0x00, 0x02, 0x06, 0x01, 0x00, 0x04, 0x0b, 0x08, 0x00, 0x01, 0x00, 0x00, 0x00
        /*0020*/ 	.byte	0x00, 0x00, 0x00, 0x00


//--------------------- .nv.info.attention_fwd_kernel --------------------------
	.section	.nv.info.attention_fwd_kernel,"",@"SHT_CUDA_INFO"
	.sectionflags	@""
	.align	4


	//----- nvinfo : EIATTR_CUDA_API_VERSION
	.align		4
        /*0000*/ 	.byte	0x04, 0x37
        /*0002*/ 	.short	(.L_11 - .L_10)
.L_10:
        /*0004*/ 	.word	0x00000082


	//----- nvinfo : EIATTR_KPARAM_INFO
	.align		4
.L_11:
        /*0008*/ 	.byte	0x04, 0x17
        /*000a*/ 	.short	(.L_13 - .L_12)
.L_12:
        /*000c*/ 	.word	0x00000000
        /*0010*/ 	.short	0x0007
        /*0012*/ 	.short	0x002c
        /*0014*/ 	.byte	0x00, 0xf0, 0x11, 0x00


	//----- nvinfo : EIATTR_KPARAM_INFO
	.align		4
.L_13:
        /*0018*/ 	.byte	0x04, 0x17
        /*001a*/ 	.short	(.L_15 - .L_14)
.L_14:
        /*001c*/ 	.word	0x00000000
        /*0020*/ 	.short	0x0006
        /*0022*/ 	.short	0x0028
        /*0024*/ 	.byte	0x00, 0xf0, 0x11, 0x00


	//----- nvinfo : EIATTR_KPARAM_INFO
	.align		4
.L_15:
        /*0028*/ 	.byte	0x04, 0x17
        /*002a*/ 	.short	(.L_17 - .L_16)
.L_16:
        /*002c*/ 	.word	0x00000000
        /*0030*/ 	.short	0x0005
        /*0032*/ 	.short	0x0024
        /*0034*/ 	.byte	0x00, 0xf0, 0x11, 0x00


	//----- nvinfo : EIATTR_KPARAM_INFO
	.align		4
.L_17:
        /*0038*/ 	.byte	0x04, 0x17
        /*003a*/ 	.short	(.L_19 - .L_18)
.L_18:
        /*003c*/ 	.word	0x00000000
        /*0040*/ 	.short	0x0004
        /*0042*/ 	.short	0x0020
        /*0044*/ 	.byte	0x00, 0xf0, 0x11, 0x00


	//----- nvinfo : EIATTR_KPARAM_INFO
	.align		4
.L_19:
        /*0048*/ 	.byte	0x04, 0x17
        /*004a*/ 	.short	(.L_21 - .L_20)
.L_20:
        /*004c*/ 	.word	0x00000000
        /*0050*/ 	.short	0x0003
        /*0052*/ 	.short	0x0018
        /*0054*/ 	.byte	0x00, 0xf0, 0x21, 0x00


	//----- nvinfo : EIATTR_KPARAM_INFO
	.align		4
.L_21:
        /*0058*/ 	.byte	0x04, 0x17
        /*005a*/ 	.short	(.L_23 - .L_22)
.L_22:
        /*005c*/ 	.word	0x00000000
        /*0060*/ 	.short	0x0002
        /*0062*/ 	.short	0x0010
        /*0064*/ 	.byte	0x00, 0xf0, 0x21, 0x00


	//----- nvinfo : EIATTR_KPARAM_INFO
	.align		4
.L_23:
        /*0068*/ 	.byte	0x04, 0x17
        /*006a*/ 	.short	(.L_25 - .L_24)
.L_24:
        /*006c*/ 	.word	0x00000000
        /*0070*/ 	.short	0x0001
        /*0072*/ 	.short	0x0008
        /*0074*/ 	.byte	0x00, 0xf0, 0x21, 0x00


	//----- nvinfo : EIATTR_KPARAM_INFO
	.align		4
.L_25:
        /*0078*/ 	.byte	0x04, 0x17
        /*007a*/ 	.short	(.L_27 - .L_26)
.L_26:
        /*007c*/ 	.word	0x00000000
        /*0080*/ 	.short	0x0000
        /*0082*/ 	.short	0x0000
        /*0084*/ 	.byte	0x00, 0xf0, 0x21, 0x00


	//----- nvinfo : EIATTR_SPARSE_MMA_MASK
	.align		4
.L_27:
        /*0088*/ 	.byte	0x03, 0x50
        /*008a*/ 	.short	0x0000


	//----- nvinfo : EIATTR_MAXREG_COUNT
	.align		4
        /*008c*/ 	.byte	0x03, 0x1b
        /*008e*/ 	.short	0x00ff


	//----- nvinfo : EIATTR_MERCURY_ISA_VERSION
	.align		4
        /*0090*/ 	.byte	0x03, 0x5f
        /*0092*/ 	.short	0x0101


	//----- nvinfo : EIATTR_VRC_CTA_INIT_COUNT
	.align		4
        /*0094*/ 	.byte	0x02, 0x4a
	.zero		1
	.zero		1


	//----- nvinfo : EIATTR_EXIT_INSTR_OFFSETS
	.align		4
        /*0098*/ 	.byte	0x04, 0x1c
        /*009a*/ 	.short	(.L_29 - .L_28)


	//   ....[0]....
.L_28:
        /*009c*/ 	.word	0x00000040


	//   ....[1]....
        /*00a0*/ 	.word	0x00000080


	//   ....[2]....
        /*00a4*/ 	.word	0x000000c0


	//   ....[3]....
        /*00a8*/ 	.word	0x00001dd0


	//----- nvinfo : EIATTR_CRS_STACK_SIZE
	.align		4
.L_29:
        /*00ac*/ 	.byte	0x04, 0x1e
        /*00ae*/ 	.short	(.L_31 - .L_30)
.L_30:
        /*00b0*/ 	.word	0x00000000


	//----- nvinfo : EIATTR_CBANK_PARAM_SIZE
	.align		4
.L_31:
        /*00b4*/ 	.byte	0x03, 0x19
        /*00b6*/ 	.short	0x0030


	//----- nvinfo : EIATTR_PARAM_CBANK
	.align		4
        /*00b8*/ 	.byte	0x04, 0x0a
        /*00ba*/ 	.short	(.L_33 - .L_32)
	.align		4
.L_32:
        /*00bc*/ 	.word	index@(.nv.constant0.attention_fwd_kernel)
        /*00c0*/ 	.short	0x0380
        /*00c2*/ 	.short	0x0030


	//----- nvinfo : EIATTR_SW_WAR
	.align		4
.L_33:
        /*00c4*/ 	.byte	0x04, 0x36
        /*00c6*/ 	.short	(.L_35 - .L_34)
.L_34:
        /*00c8*/ 	.word	0x00000008
.L_35:


//--------------------- .nv.callgraph             --------------------------
	.section	.nv.callgraph,"",@"SHT_CUDA_CALLGRAPH"
	.align	4
	.sectionentsize	8
	.align		4
        /*0000*/ 	.word	0x00000000
	.align		4
        /*0004*/ 	.word	0xffffffff
	.align		4
        /*0008*/ 	.word	0x00000000
	.align		4
        /*000c*/ 	.word	0xfffffffe
	.align		4
        /*0010*/ 	.word	0x00000000
	.align		4
        /*0014*/ 	.word	0xfffffffd
	.align		4
        /*0018*/ 	.word	0x00000000
	.align		4
        /*001c*/ 	.word	0xfffffffc


//--------------------- .text.attention_fwd_kernel --------------------------
	.section	.text.attention_fwd_kernel,"ax",@progbits
	.align	128
        .global         attention_fwd_kernel
        .type           attention_fwd_kernel,@function
        .size           attention_fwd_kernel,(.L_x_38 - attention_fwd_kernel)
        .other          attention_fwd_kernel,@"STO_CUDA_ENTRY STV_DEFAULT"
attention_fwd_kernel:
.text.attention_fwd_kernel:
[----:B------:R-:W-:Y:S01]  /*0000*/  LDC R1, c[0x0][0x37c] ;  /* 0x0000df00ff017b82 */ /* 0x000fe20000000800 */
[----:B------:R-:W0:Y:S01]  /*0010*/  S2R R0, SR_TID.X ;  /* 0x0000000000007919 */ /* 0x000e220000002100 */
[----:B------:R-:W0:Y:S02]  /*0020*/  LDCU UR4, c[0x0][0x3a4] ;  /* 0x00007480ff0477ac */ /* 0x000e240008000800 */
[----:B0-----:R-:W-:-:S13]  /*0030*/  ISETP.GE.U32.AND P0, PT, R0, UR4, PT ;  /* 0x0000000400007c0c */ /* 0x001fda000bf06070 */
[----:B------:R-:W-:Y:S05]  /*0040*/  @P0 EXIT ;  /* 0x000000000000094d */ /* 0x000fea0003800000 */
[----:B------:R-:W0:Y:S08]  /*0050*/  S2UR UR7, SR_CTAID.X ;  /* 0x00000000000779c3 */ /* 0x000e300000002500 */
[----:B------:R-:W0:Y:S02]  /*0060*/  LDC R5, c[0x0][0x3ac] ;  /* 0x0000eb00ff057b82 */ /* 0x000e240000000800 */
[----:B0-----:R-:W-:-:S13]  /*0070*/  ISETP.LE.U32.AND P0, PT, R5, UR7, PT ;  /* 0x0000000705007c0c */ /* 0x001fda000bf03070 */
[----:B------:R-:W-:Y:S05]  /*0080*/  @P0 EXIT ;  /* 0x000000000000094d */ /* 0x000fea0003800000 */
[----:B------:R-:W0:Y:S08]  /*0090*/  S2UR UR10, SR_CTAID.Y ;  /* 0x00000000000a79c3 */ /* 0x000e300000002600 */
[----:B------:R-:W0:Y:S02]  /*00a0*/  LDC R2, c[0x0][0x3a0] ;  /* 0x0000e800ff027b82 */ /* 0x000e240000000800 */
[----:B0-----:R-:W-:-:S13]  /*00b0*/  ISETP.LE.U32.AND P0, PT, R2, UR10, PT ;  /* 0x0000000a02007c0c */ /* 0x001fda000bf03070 */
[----:B------:R-:W-:Y:S05]  /*00c0*/  @P0 EXIT ;  /* 0x000000000000094d */ /* 0x000fea0003800000 */
[----:B------:R-:W0:Y:S01]  /*00d0*/  I2F.U32.RP R4, R5 ;  /* 0x0000000500047306 */ /* 0x000e220000209000 */
[----:B------:R-:W1:Y:S01]  /*00e0*/  LDCU UR4, c[0x0][0x3a8] ;  /* 0x00007500ff0477ac */ /* 0x000e620008000800 */
[----:B------:R-:W-:Y:S01]  /*00f0*/  ISETP.NE.U32.AND P2, PT, R5, RZ, PT ;  /* 0x000000ff0500720c */ /* 0x000fe20003f45070 */
[----:B------:R-:W2:Y:S05]  /*0100*/  LDCU.64 UR8, c[0x0][0x358] ;  /* 0x00006b00ff0877ac */ /* 0x000eaa0008000a00 */
[----:B0-----:R-:W0:Y:S02]  /*0110*/  MUFU.RCP R4, R4 ;  /* 0x0000000400047308 */ /* 0x001e240000001000 */
[----:B0-----:R-:W-:-:S06]  /*0120*/  VIADD R3, R4, 0xffffffe ;  /* 0x0ffffffe04037836 */ /* 0x001fcc0000000000 */
[----:B------:R-:W0:Y:S02]  /*0130*/  F2I.FTZ.U32.TRUNC.NTZ R3, R3 ;  /* 0x0000000300037305 */ /* 0x000e24000021f000 */
[----:B0-----:R-:W-:-:S04]  /*0140*/  IMAD.MOV R2, RZ, RZ, -R3 ;  /* 0x000000ffff027224 */ /* 0x001fc800078e0a03 */
[----:B------:R-:W-:Y:S02]  /*0150*/  IMAD R7, R2, R5, RZ ;  /* 0x0000000502077224 */ /* 0x000fe400078e02ff */
[----:B------:R-:W-:-:S04]  /*0160*/  IMAD.MOV.U32 R2, RZ, RZ, RZ ;  /* 0x000000ffff027224 */ /* 0x000fc800078e00ff */
[----:B------:R-:W-:-:S06]  /*0170*/  IMAD.HI.U32 R2, R3, R7, R2 ;  /* 0x0000000703027227 */ /* 0x000fcc00078e0002 */
[----:B-1----:R-:W-:-:S04]  /*0180*/  IMAD.HI.U32 R2, R2, UR4, RZ ;  /* 0x0000000402027c27 */ /* 0x002fc8000f8e00ff */
[----:B------:R-:W-:-:S04]  /*0190*/  IMAD.MOV R6, RZ, RZ, -R2 ;  /* 0x000000ffff067224 */ /* 0x000fc800078e0a02 */
[----:B------:R-:W-:-:S05]  /*01a0*/  IMAD R4, R5, R6, UR4 ;  /* 0x0000000405047e24 */ /* 0x000fca000f8e0206 */
[----:B------:R-:W-:-:S13]  /*01b0*/  ISETP.GE.U32.AND P0, PT, R4, R5, PT ;  /* 0x000000050400720c */ /* 0x000fda0003f06070 */
[----:B------:R-:W-:Y:S01]  /*01c0*/  @P0 IMAD.IADD R4, R4, 0x1, -R5 ;  /* 0x0000000104040824 */ /* 0x000fe200078e0a05 */
[----:B------:R-:W-:-:S04]  /*01d0*/  @P0 IADD3 R2, PT, PT, R2, 0x1, RZ ;  /* 0x0000000102020810 */ /* 0x000fc80007ffe0ff */
[----:B------:R-:W-:-:S13]  /*01e0*/  ISETP.GE.U32.AND P1, PT, R4, R5, PT ;  /* 0x000000050400720c */ /* 0x000fda0003f26070 */
[----:B------:R-:W-:Y:S01]  /*01f0*/  @P1 VIADD R2, R2, 0x1 ;  /* 0x0000000102021836 */ /* 0x000fe20000000000 */
[----:B------:R-:W-:-:S04]  /*0200*/  @!P2 LOP3.LUT R2, RZ, R5, RZ, 0x33, !PT ;  /* 0x00000005ff02a212 */ /* 0x000fc800078e33ff */
[----:B------:R-:W-:-:S04]  /*0210*/  I2FP.F32.U32 R3, R2 ;  /* 0x0000000200037245 */ /* 0x000fc80000201000 */
[----:B------:R0:W1:Y:S01]  /*0220*/  MUFU.RSQ R4, R3 ;  /* 0x0000000300047308 */ /* 0x0000620000001400 */
[----:B------:R-:W-:-:S05]  /*0230*/  VIADD R5, R3, 0xf3000000 ;  /* 0xf300000003057836 */ /* 0x000fca0000000000 */
[----:B------:R-:W-:-:S13]  /*0240*/  ISETP.GT.U32.AND P0, PT, R5, 0x727fffff, PT ;  /* 0x727fffff0500780c */ /* 0x000fda0003f04070 */
[----:B012---:R-:W-:Y:S05]  /*0250*/  @!P0 BRA `(.L_x_0) ;  /* 0x00000000000c8947 */ /* 0x007fea0003800000 */
[----:B------:R-:W-:-:S07]  /*0260*/  MOV R7, 0x280 ;  /* 0x0000028000077802 */ /* 0x000fce0000000f00 */
[----:B------:R-:W-:Y:S05]  /*0270*/  CALL.REL.NOINC `($__internal_1_$__cuda_sm20_sqrt_rn_f32_slowpath) ;  /* 0x0000001c00ac7944 */ /* 0x000fea0003c00000 */
[----:B------:R-:W-:Y:S05]  /*0280*/  BRA `(.L_x_1) ;  /* 0x0000000000107947 */ /* 0x000fea0003800000 */
.L_x_0:
[----:B------:R-:W-:Y:S01]  /*0290*/  FMUL.FTZ R6, R3, R4 ;  /* 0x0000000403067220 */ /* 0x000fe20000410000 */
[----:B------:R-:W-:-:S03]  /*02a0*/  FMUL.FTZ R4, R4, 0.5 ;  /* 0x3f00000004047820 */ /* 0x000fc60000410000 */
[----:B------:R-:W-:-:S04]  /*02b0*/  FFMA R3, -R6, R6, R3 ;  /* 0x0000000606037223 */ /* 0x000fc80000000103 */
[----:B------:R-:W-:-:S07]  /*02c0*/  FFMA R3, R3, R4, R6 ;  /* 0x0000000403037223 */ /* 0x000fce0000000006 */
.L_x_1:
[----:B------:R-:W-:Y:S01]  /*02d0*/  VIADD R4, R3, 0x1800000 ;  /* 0x0180000003047836 */ /* 0x000fe20000000000 */
[----:B------:R-:W0:Y:S04]  /*02e0*/  LDCU UR6, c[0x0][0x3a8] ;  /* 0x00007500ff0677ac */ /* 0x000e280008000800 */
[----:B------:R-:W-:-:S04]  /*02f0*/  LOP3.LUT R4, R4, 0x7f800000, RZ, 0xc0, !PT ;  /* 0x7f80000004047812 */ /* 0x000fc800078ec0ff */
[----:B------:R-:W-:Y:S01]  /*0300*/  ISETP.GT.U32.AND P0, PT, R4, 0x1ffffff, PT ;  /* 0x01ffffff0400780c */ /* 0x000fe20003f04070 */
[----:B0-----:R-:W-:-:S12]  /*0310*/  UIMAD UR6, UR6, 0x3, URZ ;  /* 0x00000003060678a4 */ /* 0x001fd8000f8e02ff */
[----:B------:R-:W-:Y:S05]  /*0320*/  @P0 BRA `(.L_x_2) ;  /* 0x0000000000100947 */ /* 0x000fea0003800000 */
[----:B------:R-:W-:-:S07]  /*0330*/  MOV R10, 0x350 ;  /* 0x00000350000a7802 */ /* 0x000fce0000000f00 */
[----:B------:R-:W-:Y:S05]  /*0340*/  CALL.REL.NOINC `($__internal_0_$__cuda_sm20_rcp_rn_f32_slowpath) ;  /* 0x0000001800a47944 */ /* 0x000fea0003c00000 */
[----:B------:R-:W-:Y:S01]  /*0350*/  IMAD.MOV.U32 R3, RZ, RZ, R9 ;  /* 0x000000ffff037224 */ /* 0x000fe200078e0009 */
[----:B------:R-:W-:Y:S06]  /*0360*/  BRA `(.L_x_3) ;  /* 0x0000000000107947 */ /* 0x000fec0003800000 */
.L_x_2:
[----:B------:R-:W0:Y:S02]  /*0370*/  MUFU.RCP R4, R3 ;  /* 0x0000000300047308 */ /* 0x000e240000001000 */
[----:B0-----:R-:W-:-:S04]  /*0380*/  FFMA R5, R4, R3, -1 ;  /* 0xbf80000004057423 */ /* 0x001fc80000000003 */
[----:B------:R-:W-:-:S04]  /*0390*/  FADD.FTZ R5, -R5, -RZ ;  /* 0x800000ff05057221 */ /* 0x000fc80000010100 */
[----:B------:R-:W-:-:S07]  /*03a0*/  FFMA R3, R4, R5, R4 ;  /* 0x0000000504037223 */ /* 0x000fce0000000004 */
.L_x_3:
[----:B------:R-:W0:Y:S01]  /*03b0*/  LDC R8, c[0x0][0x3a4] ;  /* 0x0000e900ff087b82 */ /* 0x000e220000000800 */
[----:B------:R-:W1:Y:S01]  /*03c0*/  LDCU.64 UR4, c[0x0][0x3a8] ;  /* 0x00007500ff0477ac */ /* 0x000e620008000a00 */
[----:B------:R-:W-:Y:S01]  /*03d0*/  SHF.L.U32 R10, R2, 0x2, RZ ;  /* 0x00000002020a7819 */ /* 0x000fe200000006ff */
[----:B------:R-:W-:Y:S01]  /*03e0*/  BSSY.RECONVERGENT B0, `(.L_x_4) ;  /* 0x0000089000007945 */ /* 0x000fe20003800200 */
[----:B------:R-:W-:Y:S01]  /*03f0*/  IMAD.MOV.U32 R19, RZ, RZ, -0x39e3c000 ;  /* 0xc61c4000ff137424 */ /* 0x000fe200078e00ff */
[----:B------:R-:W2:Y:S01]  /*0400*/  LDCU.128 UR16, c[0x0][0x390] ;  /* 0x00007200ff1077ac */ /* 0x000ea20008000c00 */
[----:B------:R-:W-:Y:S02]  /*0410*/  IMAD.MOV.U32 R23, RZ, RZ, RZ ;  /* 0x000000ffff177224 */ /* 0x000fe400078e00ff */
[----:B------:R-:W-:Y:S01]  /*0420*/  IMAD.WIDE.U32 R10, R10, UR7, RZ ;  /* 0x000000070a0a7c25 */ /* 0x000fe2000f8e00ff */
[----:B------:R-:W3:Y:S01]  /*0430*/  LDCU.64 UR12, c[0x0][0x388] ;  /* 0x00007100ff0c77ac */ /* 0x000ee20008000a00 */
[----:B-1----:R-:W-:-:S02]  /*0440*/  UIMAD UR5, UR10, UR5, UR7 ;  /* 0x000000050a0572a4 */ /* 0x002fc4000f8e0207 */
[----:B------:R-:W-:Y:S01]  /*0450*/  UIMAD UR4, UR4, 0xc, URZ ;  /* 0x0000000c040478a4 */ /* 0x000fe2000f8e02ff */
[C---:B0-----:R-:W-:Y:S02]  /*0460*/  IMAD R5, R8.reuse, R8, RZ ;  /* 0x0000000808057224 */ /* 0x041fe400078e02ff */
[----:B------:R-:W-:Y:S02]  /*0470*/  IMAD R4, R8, UR10, RZ ;  /* 0x0000000a08047c24 */ /* 0x000fe4000f8e02ff */
[----:B------:R-:W-:Y:S02]  /*0480*/  IMAD R5, R5, UR5, RZ ;  /* 0x0000000505057c24 */ /* 0x000fe4000f8e02ff */
[----:B------:R-:W-:-:S04]  /*0490*/  IMAD.WIDE.U32 R6, R4, UR4, RZ ;  /* 0x0000000404067c25 */ /* 0x000fc8000f8e00ff */
[----:B------:R-:W-:Y:S01]  /*04a0*/  IMAD R8, R0, R8, R5 ;  /* 0x0000000800087224 */ /* 0x000fe200078e0205 */
[----:B--2---:R-:W-:Y:S01]  /*04b0*/  IADD3 R5, P0, PT, R6, UR18, RZ ;  /* 0x0000001206057c10 */ /* 0x004fe2000ff1e0ff */
[----:B------:R-:W-:-:S03]  /*04c0*/  IMAD.WIDE.U32 R12, R0, UR4, RZ ;  /* 0x00000004000c7c25 */ /* 0x000fc6000f8e00ff */
[----:B------:R-:W-:Y:S01]  /*04d0*/  IADD3.X R6, PT, PT, R7, UR19, RZ, P0, !PT ;  /* 0x0000001307067c10 */ /* 0x000fe200087fe4ff */
[----:B------:R-:W-:Y:S01]  /*04e0*/  IMAD.SHL.U32 R9, R8, 0x4, RZ ;  /* 0x0000000408097824 */ /* 0x000fe200078e00ff */
[----:B------:R-:W-:Y:S01]  /*04f0*/  IADD3 R7, P0, P1, R10, R12, R5 ;  /* 0x0000000c0a077210 */ /* 0x000fe2000791e005 */
[----:B------:R-:W-:-:S03]  /*0500*/  IMAD.HI.U32 R18, R8, 0x4, RZ ;  /* 0x0000000408127827 */ /* 0x000fc600078e00ff */
[C---:B------:R-:W-:Y:S02]  /*0510*/  IADD3 R8, P3, PT, R9.reuse, UR16, RZ ;  /* 0x0000001009087c10 */ /* 0x040fe4000ff7e0ff */
[----:B---3--:R-:W-:Y:S02]  /*0520*/  IADD3 R9, P2, PT, R9, UR12, RZ ;  /* 0x0000000c09097c10 */ /* 0x008fe4000ff5e0ff */
[----:B------:R-:W-:Y:S02]  /*0530*/  IADD3.X R10, PT, PT, R11, R13, R6, P0, P1 ;  /* 0x0000000d0b0a7210 */ /* 0x000fe400007e2406 */
[C---:B------:R-:W-:Y:S02]  /*0540*/  IADD3.X R11, PT, PT, R18.reuse, UR17, RZ, P3, !PT ;  /* 0x00000011120b7c10 */ /* 0x040fe40009ffe4ff */
[----:B------:R-:W-:-:S07]  /*0550*/  IADD3.X R18, PT, PT, R18, UR13, RZ, P2, !PT ;  /* 0x0000000d12127c10 */ /* 0x000fce00097fe4ff */
.L_x_8:
[----:B0-----:R-:W0:Y:S01]  /*0560*/  LDC R13, c[0x0][0x3a8] ;  /* 0x0000ea00ff0d7b82 */ /* 0x001e220000000800 */
[----:B------:R-:W-:Y:S01]  /*0570*/  ISETP.GT.U32.AND P0, PT, R2, RZ, PT ;  /* 0x000000ff0200720c */ /* 0x000fe20003f04070 */
[----:B------:R-:W-:-:S12]  /*0580*/  IMAD.MOV.U32 R27, RZ, RZ, RZ ;  /* 0x000000ffff1b7224 */ /* 0x000fd800078e00ff */
[----:B------:R-:W-:-:S04]  /*0590*/  @!P0 IMAD.HI.U32 R14, R27, 0x4, RZ ;  /* 0x000000041b0e8827 */ /* 0x000fc800078e00ff */
[----:B0-----:R-:W-:Y:S01]  /*05a0*/  IMAD R12, R2, UR7, R13 ;  /* 0x00000007020c7c24 */ /* 0x001fe2000f8e020d */
[----:B------:R-:W-:-:S03]  /*05b0*/  @!P0 SHF.L.U32 R13, R27, 0x2, RZ ;  /* 0x000000021b0d8819 */ /* 0x000fc600000006ff */
[----:B------:R-:W-:Y:S01]  /*05c0*/  IMAD R12, R23, UR6, R12 ;  /* 0x00000006170c7c24 */ /* 0x000fe2000f8e020c */
[----:B------:R-:W-:-:S04]  /*05d0*/  @!P0 IADD3 R15, P2, PT, R13, R7, RZ ;  /* 0x000000070d0f8210 */ /* 0x000fc80007f5e0ff */
[----:B------:R-:W-:-:S04]  /*05e0*/  LEA R24, P1, R12, R5, 0x2 ;  /* 0x000000050c187211 */ /* 0x000fc800078210ff */
[----:B------:R-:W-:Y:S01]  /*05f0*/  LEA.HI.X R25, R12, R6, RZ, 0x2, P1 ;  /* 0x000000060c197211 */ /* 0x000fe200008f14ff */
[----:B------:R-:W-:Y:S01]  /*0600*/  @!P0 IMAD.MOV.U32 R12, RZ, RZ, R15 ;  /* 0x000000ffff0c8224 */ /* 0x000fe200078e000f */
[----:B------:R-:W-:Y:S01]  /*0610*/  @!P0 IADD3 R16, P1, PT, R13, R24, RZ ;  /* 0x000000180d108210 */ /* 0x000fe20007f3e0ff */
[----:B------:R-:W-:-:S04]  /*0620*/  @!P0 IMAD.X R13, R14, 0x1, R10, P2 ;  /* 0x000000010e0d8824 */ /* 0x000fc800010e060a */
[----:B------:R-:W-:Y:S01]  /*0630*/  @!P0 IMAD.X R17, R14, 0x1, R25, P1 ;  /* 0x000000010e118824 */ /* 0x000fe200008e0619 */
[----:B------:R0:W2:Y:S02]  /*0640*/  @!P0 LDG.E R15, desc[UR8][R12.64] ;  /* 0x000000080c0f8981 */ /* 0x0000a4000c1e1900 */
[----:B0-----:R-:W-:Y:S02]  /*0650*/  @!P0 IMAD.MOV.U32 R12, RZ, RZ, R16 ;  /* 0x000000ffff0c8224 */ /* 0x001fe400078e0010 */
[----:B------:R-:W-:-:S05]  /*0660*/  @!P0 MOV R13, R17 ;  /* 0x00000011000d8202 */ /* 0x000fca0000000f00 */
[----:B------:R-:W2:Y:S01]  /*0670*/  @!P0 LDG.E R16, desc[UR8][R12.64] ;  /* 0x000000080c108981 */ /* 0x000ea2000c1e1900 */
[----:B------:R-:W-:Y:S02]  /*0680*/  @!P0 IMAD.MOV.U32 R27, RZ, RZ, 0x1 ;  /* 0x00000001ff1b8424 */ /* 0x000fe400078e00ff */
[----:B------:R-:W-:Y:S02]  /*0690*/  IMAD.MOV.U32 R22, RZ, RZ, RZ ;  /* 0x000000ffff167224 */ /* 0x000fe400078e00ff */
[C---:B------:R-:W-:Y:S01]  /*06a0*/  IMAD.IADD R14, R2.reuse, 0x1, -R27 ;  /* 0x00000001020e7824 */ /* 0x040fe200078e0a1b */
[----:B------:R-:W-:-:S04]  /*06b0*/  ISETP.GT.U32.AND P1, PT, R2, R27, PT ;  /* 0x0000001b0200720c */ /* 0x000fc80003f24070 */
[----:B------:R-:W-:Y:S01]  /*06c0*/  ISETP.LE.U32.OR P1, PT, R14, 0x3, !P1 ;  /* 0x000000030e00780c */ /* 0x000fe20004f23470 */
[----:B--2---:R-:W-:-:S12]  /*06d0*/  @!P0 FFMA R22, R15, R16, R22 ;  /* 0x000000100f168223 */ /* 0x004fd80000000016 */
[----:B------:R-:W-:Y:S05]  /*06e0*/  @P1 BRA `(.L_x_5) ;  /* 0x0000000000b01947 */ /* 0x000fea0003800000 */
[----:B------:R-:W-:Y:S01]  /*06f0*/  PLOP3.LUT P0, PT, PT, PT, PT, 0x8, 0x80 ;  /* 0x000000000080781c */ /* 0x000fe20003f0e170 */
[----:B------:R-:W-:-:S12]  /*0700*/  VIADD R26, R2, 0xfffffffd ;  /* 0xfffffffd021a7836 */ /* 0x000fd80000000000 */
.L_x_6:
[C---:B------:R-:W-:Y:S01]  /*0710*/  SHF.L.U32 R16, R27.reuse, 0x2, RZ ;  /* 0x000000021b107819 */ /* 0x040fe200000006ff */
[----:B------:R-:W-:-:S03]  /*0720*/  IMAD.HI.U32 R12, R27, 0x4, RZ ;  /* 0x000000041b0c7827 */ /* 0x000fc600078e00ff */
[C---:B------:R-:W-:Y:S01]  /*0730*/  IADD3 R20, P1, PT, R16.reuse, R7, RZ ;  /* 0x0000000710147210 */ /* 0x040fe20007f3e0ff */
[----:B------:R-:W-:Y:S01]  /*0740*/  VIADD R13, R27, 0x1 ;  /* 0x000000011b0d7836 */ /* 0x000fe20000000000 */
[----:B------:R-:W-:-:S03]  /*0750*/  IADD3 R16, P2, PT, R16, R24, RZ ;  /* 0x0000001810107210 */ /* 0x000fc60007f5e0ff */
[C---:B------:R-:W-:Y:S02]  /*0760*/  IMAD.X R21, R12.reuse, 0x1, R10, P1 ;  /* 0x000000010c157824 */ /* 0x040fe400008e060a */
[----:B------:R-:W-:Y:S02]  /*0770*/  IMAD.X R17, R12, 0x1, R25, P2 ;  /* 0x000000010c117824 */ /* 0x000fe400010e0619 */
[C---:B------:R-:W-:Y:S02]  /*0780*/  IMAD.SHL.U32 R12, R13.reuse, 0x4, RZ ;  /* 0x000000040d0c7824 */ /* 0x040fe400078e00ff */
[----:B------:R-:W-:Y:S01]  /*0790*/  IMAD.HI.U32 R13, R13, 0x4, RZ ;  /* 0x000000040d0d7827 */ /* 0x000fe200078e00ff */
[----:B------:R0:W2:Y:S02]  /*07a0*/  LDG.E R21, desc[UR8][R20.64] ;  /* 0x0000000814157981 */ /* 0x0000a4000c1e1900 */
[C---:B------:R-:W-:Y:S02]  /*07b0*/  IADD3 R14, P1, PT, R12.reuse, R7, RZ ;  /* 0x000000070c0e7210 */ /* 0x040fe40007f3e0ff */
[----:B------:R-:W-:Y:S01]  /*07c0*/  IADD3 R12, P2, PT, R12, R24, RZ ;  /* 0x000000180c0c7210 */ /* 0x000fe20007f5e0ff */
[----:B------:R-:W2:Y:S01]  /*07d0*/  LDG.E R16, desc[UR8][R16.64] ;  /* 0x0000000810107981 */ /* 0x000ea2000c1e1900 */
[----:B------:R-:W-:-:S03]  /*07e0*/  IADD3.X R15, PT, PT, R13, R10, RZ, P1, !PT ;  /* 0x0000000a0d0f7210 */ /* 0x000fc60000ffe4ff */
[----:B------:R-:W-:Y:S02]  /*07f0*/  IMAD.X R13, R13, 0x1, R25, P2 ;  /* 0x000000010d0d7824 */ /* 0x000fe400010e0619 */
[----:B------:R-:W3:Y:S04]  /*0800*/  LDG.E R14, desc[UR8][R14.64] ;  /* 0x000000080e0e7981 */ /* 0x000ee8000c1e1900 */
[----:B------:R-:W3:Y:S01]  /*0810*/  LDG.E R12, desc[UR8][R12.64] ;  /* 0x000000080c0c7981 */ /* 0x000ee2000c1e1900 */
[----:B------:R-:W-:-:S04]  /*0820*/  VIADD R29, R27, 0x2 ;  /* 0x000000021b1d7836 */ /* 0x000fc80000000000 */
[C---:B------:R-:W-:Y:S02]  /*0830*/  IMAD.SHL.U32 R28, R29.reuse, 0x4, RZ ;  /* 0x000000041d1c7824 */ /* 0x040fe400078e00ff */
[----:B------:R-:W-:-:S03]  /*0840*/  IMAD.HI.U32 R29, R29, 0x4, RZ ;  /* 0x000000041d1d7827 */ /* 0x000fc600078e00ff */
[C---:B0-----:R-:W-:Y:S01]  /*0850*/  IADD3 R20, P1, PT, R28.reuse, R7, RZ ;  /* 0x000000071c147210 */ /* 0x041fe20007f3e0ff */
[----:B--2---:R-:W-:Y:S01]  /*0860*/  FFMA R21, R21, R16, R22 ;  /* 0x0000001015157223 */ /* 0x004fe20000000016 */
[----:B------:R-:W-:Y:S02]  /*0870*/  IADD3 R16, P2, PT, R28, R24, RZ ;  /* 0x000000181c107210 */ /* 0x000fe40007f5e0ff */
[----:B------:R-:W-:-:S03]  /*0880*/  IADD3 R28, PT, PT, R27, 0x3, RZ ;  /* 0x000000031b1c7810 */ /* 0x000fc60007ffe0ff */
[C---:B------:R-:W-:Y:S02]  /*0890*/  IMAD.X R17, R29.reuse, 0x1, R25, P2 ;  /* 0x000000011d117824 */ /* 0x040fe400010e0619 */
[----:B---3--:R-:W-:Y:S01]  /*08a0*/  FFMA R22, R14, R12, R21 ;  /* 0x0000000c0e167223 */ /* 0x008fe20000000015 */
[C---:B------:R-:W-:Y:S02]  /*08b0*/  IMAD.SHL.U32 R12, R28.reuse, 0x4, RZ ;  /* 0x000000041c0c7824 */ /* 0x040fe400078e00ff */
[----:B------:R-:W2:Y:S01]  /*08c0*/  LDG.E R16, desc[UR8][R16.64] ;  /* 0x0000000810107981 */ /* 0x000ea2000c1e1900 */
[--C-:B------:R-:W-:Y:S02]  /*08d0*/  IMAD.X R21, R29, 0x1, R10.reuse, P1 ;  /* 0x000000011d157824 */ /* 0x100fe400008e060a */
[----:B------:R-:W-:Y:S01]  /*08e0*/  IMAD.HI.U32 R28, R28, 0x4, RZ ;  /* 0x000000041c1c7827 */ /* 0x000fe200078e00ff */
[C---:B------:R-:W-:Y:S02]  /*08f0*/  IADD3 R14, P1, PT, R12.reuse, R7, RZ ;  /* 0x000000070c0e7210 */ /* 0x040fe40007f3e0ff */
[----:B------:R-:W-:Y:S01]  /*0900*/  IADD3 R12, P2, PT, R12, R24, RZ ;  /* 0x000000180c0c7210 */ /* 0x000fe20007f5e0ff */
[----:B------:R-:W2:Y:S02]  /*0910*/  LDG.E R21, desc[UR8][R20.64] ;  /* 0x0000000814157981 */ /* 0x000ea4000c1e1900 */
[----:B------:R-:W-:-:S02]  /*0920*/  IMAD.X R15, R28, 0x1, R10, P1 ;  /* 0x000000011c0f7824 */ /* 0x000fc400008e060a */
[----:B------:R-:W-:-:S04]  /*0930*/  IMAD.X R13, R28, 0x1, R25, P2 ;  /* 0x000000011c0d7824 */ /* 0x000fc800010e0619 */
[----:B------:R-:W3:Y:S04]  /*0940*/  LDG.E R15, desc[UR8][R14.64] ;  /* 0x000000080e0f7981 */ /* 0x000ee8000c1e1900 */
[----:B------:R-:W3:Y:S01]  /*0950*/  LDG.E R12, desc[UR8][R12.64] ;  /* 0x000000080c0c7981 */ /* 0x000ee2000c1e1900 */
[----:B------:R-:W-:-:S04]  /*0960*/  IADD3 R27, PT, PT, R27, 0x4, RZ ;  /* 0x000000041b1b7810 */ /* 0x000fc80007ffe0ff */
[----:B------:R-:W-:Y:S01]  /*0970*/  ISETP.GE.U32.AND P1, PT, R27, R26, PT ;  /* 0x0000001a1b00720c */ /* 0x000fe20003f26070 */
[----:B--2---:R-:W-:-:S04]  /*0980*/  FFMA R22, R21, R16, R22 ;  /* 0x0000001015167223 */ /* 0x004fc80000000016 */
[----:B---3--:R-:W-:-:S08]  /*0990*/  FFMA R22, R15, R12, R22 ;  /* 0x0000000c0f167223 */ /* 0x008fd00000000016 */
[----:B------:R-:W-:Y:S05]  /*09a0*/  @!P1 BRA `(.L_x_6) ;  /* 0xfffffffc00589947 */ /* 0x000fea000383ffff */
.L_x_5:
[C---:B------:R-:W-:Y:S01]  /*09b0*/  IMAD.IADD R12, R2.reuse, 0x1, -R27 ;  /* 0x00000001020c7824 */ /* 0x040fe200078e0a1b */
[----:B------:R-:W-:-:S04]  /*09c0*/  ISETP.GT.U32.AND P1, PT, R2, R27, PT ;  /* 0x0000001b0200720c */ /* 0x000fc80003f24070 */
[----:B------:R-:W-:-:S13]  /*09d0*/  ISETP.LE.U32.OR P1, PT, R12, 0x1, !P1 ;  /* 0x000000010c00780c */ /* 0x000fda0004f23470 */
[----:B------:R-:W-:Y:S05]  /*09e0*/  @P1 BRA `(.L_x_7) ;  /* 0x0000000000541947 */ /* 0x000fea0003800000 */
[C---:B------:R-:W-:Y:S02]  /*09f0*/  IMAD.SHL.U32 R12, R27.reuse, 0x4, RZ ;  /* 0x000000041b0c7824 */ /* 0x040fe400078e00ff */
[C---:B------:R-:W-:Y:S02]  /*0a00*/  VIADD R14, R27.reuse, 0x1 ;  /* 0x000000011b0e7836 */ /* 0x040fe40000000000 */
[----:B------:R-:W-:Y:S01]  /*0a10*/  IMAD.HI.U32 R13, R27, 0x4, RZ ;  /* 0x000000041b0d7827 */ /* 0x000fe200078e00ff */
[C---:B------:R-:W-:Y:S02]  /*0a20*/  IADD3 R20, P0, PT, R12.reuse, R7, RZ ;  /* 0x000000070c147210 */ /* 0x040fe40007f1e0ff */
[----:B------:R-:W-:Y:S02]  /*0a30*/  IADD3 R12, P1, PT, R12, R24, RZ ;  /* 0x000000180c0c7210 */ /* 0x000fe40007f3e0ff */
[----:B------:R-:W-:Y:S01]  /*0a40*/  SHF.L.U32 R16, R14, 0x2, RZ ;  /* 0x000000020e107819 */ /* 0x000fe200000006ff */
[----:B------:R-:W-:-:S02]  /*0a50*/  IMAD.X R21, R13, 0x1, R10, P0 ;  /* 0x000000010d157824 */ /* 0x000fc400000e060a */
[----:B------:R-:W-:Y:S01]  /*0a60*/  IMAD.HI.U32 R17, R14, 0x4, RZ ;  /* 0x000000040e117827 */ /* 0x000fe200078e00ff */
[----:B------:R-:W-:-:S03]  /*0a70*/  IADD3 R14, P0, PT, R16, R7, RZ ;  /* 0x00000007100e7210 */ /* 0x000fc60007f1e0ff */
[--C-:B------:R-:W-:Y:S01]  /*0a80*/  IMAD.X R13, R13, 0x1, R25.reuse, P1 ;  /* 0x000000010d0d7824 */ /* 0x100fe200008e0619 */
[----:B------:R-:W-:Y:S01]  /*0a90*/  IADD3 R16, P1, PT, R16, R24, RZ ;  /* 0x0000001810107210 */ /* 0x000fe20007f3e0ff */
[C---:B------:R-:W-:Y:S01]  /*0aa0*/  IMAD.X R15, R17.reuse, 0x1, R10, P0 ;  /* 0x00000001110f7824 */ /* 0x040fe200000e060a */
[----:B------:R-:W2:Y:S03]  /*0ab0*/  LDG.E R21, desc[UR8][R20.64] ;  /* 0x0000000814157981 */ /* 0x000ea6000c1e1900 */
[----:B------:R-:W-:Y:S01]  /*0ac0*/  IMAD.X R17, R17, 0x1, R25, P1 ;  /* 0x0000000111117824 */ /* 0x000fe200008e0619 */
[----:B------:R-:W2:Y:S04]  /*0ad0*/  LDG.E R12, desc[UR8][R12.64] ;  /* 0x000000080c0c7981 */ /* 0x000ea8000c1e1900 */
[----:B------:R-:W3:Y:S04]  /*0ae0*/  LDG.E R14, desc[UR8][R14.64] ;  /* 0x000000080e0e7981 */ /* 0x000ee8000c1e1900 */
[----:B------:R-:W3:Y:S01]  /*0af0*/  LDG.E R16, desc[UR8][R16.64] ;  /* 0x0000000810107981 */ /* 0x000ee2000c1e1900 */
[----:B------:R-:W-:Y:S01]  /*0b00*/  PLOP3.LUT P0, PT, PT, PT, PT, 0x8, 0x80 ;  /* 0x000000000080781c */ /* 0x000fe20003f0e170 */
[----:B------:R-:W-:-:S02]  /*0b10*/  VIADD R27, R27, 0x2 ;  /* 0x000000021b1b7836 */ /* 0x000fc40000000000 */
[----:B--2---:R-:W-:-:S04]  /*0b20*/  FFMA R21, R21, R12, R22 ;  /* 0x0000000c15157223 */ /* 0x004fc80000000016 */
[----:B---3--:R-:W-:-:S07]  /*0b30*/  FFMA R22, R14, R16, R21 ;  /* 0x000000100e167223 */ /* 0x008fce0000000015 */
.L_x_7:
[----:B------:R-:W-:-:S13]  /*0b40*/  ISETP.LT.U32.OR P0, PT, R27, R2, P0 ;  /* 0x000000021b00720c */ /* 0x000fda0000701470 */
[C---:B------:R-:W-:Y:S01]  /*0b50*/  @P0 SHF.L.U32 R13, R27.reuse, 0x2, RZ ;  /* 0x000000021b0d0819 */ /* 0x040fe200000006ff */
[----:B------:R-:W-:-:S03]  /*0b60*/  @P0 IMAD.HI.U32 R27, R27, 0x4, RZ ;  /* 0x000000041b1b0827 */ /* 0x000fc600078e00ff */
[C---:B------:R-:W-:Y:S02]  /*0b70*/  @P0 IADD3 R12, P1, PT, R13.reuse, R7, RZ ;  /* 0x000000070d0c0210 */ /* 0x040fe40007f3e0ff */
[----:B------:R-:W-:-:S03]  /*0b80*/  @P0 IADD3 R24, P2, PT, R13, R24, RZ ;  /* 0x000000180d180210 */ /* 0x000fc60007f5e0ff */
[C---:B------:R-:W-:Y:S02]  /*0b90*/  @P0 IMAD.X R13, R27.reuse, 0x1, R10, P1 ;  /* 0x000000011b0d0824 */ /* 0x040fe400008e060a */
[----:B------:R-:W-:-:S04]  /*0ba0*/  @P0 IMAD.X R25, R27, 0x1, R25, P2 ;  /* 0x000000011b190824 */ /* 0x000fc800010e0619 */
[----:B------:R-:W2:Y:S04]  /*0bb0*/  @P0 LDG.E R13, desc[UR8][R12.64] ;  /* 0x000000080c0d0981 */ /* 0x000ea8000c1e1900 */
[----:B------:R-:W2:Y:S01]  /*0bc0*/  @P0 LDG.E R24, desc[UR8][R24.64] ;  /* 0x0000000818180981 */ /* 0x000ea2000c1e1900 */
[----:B------:R-:W-:-:S04]  /*0bd0*/  LEA R14, P1, R23, R9, 0x2 ;  /* 0x00000009170e7211 */ /* 0x000fc800078210ff */
[C---:B------:R-:W-:Y:S01]  /*0be0*/  LEA.HI.X R15, R23.reuse, R18, RZ, 0x2, P1 ;  /* 0x00000012170f7211 */ /* 0x040fe200008f14ff */
[----:B------:R-:W-:-:S05]  /*0bf0*/  VIADD R23, R23, 0x1 ;  /* 0x0000000117177836 */ /* 0x000fca0000000000 */
[----:B------:R-:W-:Y:S01]  /*0c00*/  ISETP.GT.U32.AND P1, PT, R23, R0, PT ;  /* 0x000000001700720c */ /* 0x000fe20003f24070 */
[----:B--2---:R-:W-:-:S04]  /*0c10*/  @P0 FFMA R22, R13, R24, R22 ;  /* 0x000000180d160223 */ /* 0x004fc80000000016 */
[----:B------:R-:W-:-:S05]  /*0c20*/  FMUL R22, R22, R3 ;  /* 0x0000000316167220 */ /* 0x000fca0000400000 */
[----:B------:R0:W-:Y:S01]  /*0c30*/  STG.E desc[UR8][R14.64], R22 ;  /* 0x000000160e007986 */ /* 0x0001e2000c101908 */
[----:B------:R-:W-:-:S04]  /*0c40*/  FSETP.GT.AND P0, PT, R22, R19, PT ;  /* 0x000000131600720b */ /* 0x000fc80003f04000 */
[----:B------:R-:W-:Y:S01]  /*0c50*/  FSEL R19, R22, R19, P0 ;  /* 0x0000001316137208 */ /* 0x000fe20000000000 */
[----:B------:R-:W-:Y:S08]  /*0c60*/  @!P1 BRA `(.L_x_8) ;  /* 0xfffffff8003c9947 */ /* 0x000ff0000383ffff */
[----:B------:R-:W-:Y:S05]  /*0c70*/  BSYNC.RECONVERGENT B0 ;  /* 0x0000000000007941 */ /* 0x000fea0003800200 */
.L_x_4:
[----:B------:R-:W-:Y:S01]  /*0c80*/  HFMA2 R17, -RZ, RZ, 0, 0 ;  /* 0x00000000ff117431 */ /* 0x000fe200000001ff */
[----:B------:R-:W-:Y:S01]  /*0c90*/  BSSY.RECONVERGENT B0, `(.L_x_9) ;  /* 0x0000011000007945 */ /* 0x000fe20003800200 */
[----:B------:R-:W-:-:S07]  /*0ca0*/  IMAD.MOV.U32 R3, RZ, RZ, RZ ;  /* 0x000000ffff037224 */ /* 0x000fce00078e00ff */
.L_x_10:
[C---:B01----:R-:W-:Y:S02]  /*0cb0*/  IMAD.SHL.U32 R14, R17.reuse, 0x4, RZ ;  /* 0x00000004110e7824 */ /* 0x043fe400078e00ff */
[----:B------:R-:W-:-:S03]  /*0cc0*/  IMAD.HI.U32 R7, R17, 0x4, RZ ;  /* 0x0000000411077827 */ /* 0x000fc600078e00ff */
[----:B------:R-:W-:-:S05]  /*0cd0*/  IADD3 R12, P0, PT, R14, R9, RZ ;  /* 0x000000090e0c7210 */ /* 0x000fca0007f1e0ff */
[----:B------:R-:W-:-:S05]  /*0ce0*/  IMAD.X R13, R7, 0x1, R18, P0 ;  /* 0x00000001070d7824 */ /* 0x000fca00000e0612 */
[----:B------:R-:W2:Y:S01]  /*0cf0*/  LDG.E R12, desc[UR8][R12.64] ;  /* 0x000000080c0c7981 */ /* 0x000ea2000c1e1900 */
[----:B------:R-:W-:Y:S01]  /*0d00*/  IADD3 R14, P0, PT, R14, R8, RZ ;  /* 0x000000080e0e7210 */ /* 0x000fe20007f1e0ff */
[----:B------:R-:W-:-:S04]  /*0d10*/  VIADD R17, R17, 0x1 ;  /* 0x0000000111117836 */ /* 0x000fc80000000000 */
[----:B------:R-:W-:Y:S01]  /*0d20*/  IMAD.X R15, R7, 0x1, R11, P0 ;  /* 0x00000001070f7824 */ /* 0x000fe200000e060b */
[----:B------:R-:W-:Y:S01]  /*0d30*/  ISETP.GT.U32.AND P0, PT, R17, R0, PT ;  /* 0x000000001100720c */ /* 0x000fe20003f04070 */
[----:B--2---:R-:W-:-:S04]  /*0d40*/  FADD R10, -R19, R12 ;  /* 0x0000000c130a7221 */ /* 0x004fc80000000100 */
[----:B------:R-:W-:-:S06]  /*0d50*/  FMUL R10, R10, 1.4426950216293334961 ;  /* 0x3fb8aa3b0a0a7820 */ /* 0x000fcc0000400000 */
[----:B------:R-:W0:Y:S02]  /*0d60*/  MUFU.EX2 R10, R10 ;  /* 0x0000000a000a7308 */ /* 0x000e240000000800 */
[----:B0-----:R1:W-:Y:S01]  /*0d70*/  STG.E desc[UR8][R14.64], R10 ;  /* 0x0000000a0e007986 */ /* 0x0013e2000c101908 */
[----:B------:R-:W-:Y:S01]  /*0d80*/  FADD R3, R10, R3 ;  /* 0x000000030a037221 */ /* 0x000fe20000000000 */
[----:B------:R-:W-:Y:S06]  /*0d90*/  @!P0 BRA `(.L_x_10) ;  /* 0xfffffffc00c48947 */ /* 0x000fec000383ffff */
[----:B------:R-:W-:Y:S05]  /*0da0*/  BSYNC.RECONVERGENT B0 ;  /* 0x0000000000007941 */ /* 0x000fea0003800200 */
.L_x_9:
[C---:B------:R-:W-:Y:S01]  /*0db0*/  IADD3 R7, PT, PT, R3.reuse, 0x1800000, RZ ;  /* 0x0180000003077810 */ /* 0x040fe20007ffe0ff */
[----:B------:R-:W-:Y:S01]  /*0dc0*/  BSSY.RECONVERGENT B0, `(.L_x_11) ;  /* 0x000000d000007945 */ /* 0x000fe20003800200 */
[----:B------:R-:W-:Y:S02]  /*0dd0*/  FSETP.NEU.AND P3, PT, R3, RZ, PT ;  /* 0x000000ff0300720b */ /* 0x000fe40003f6d000 */
[----:B------:R-:W-:-:S04]  /*0de0*/  LOP3.LUT R7, R7, 0x7f800000, RZ, 0xc0, !PT ;  /* 0x7f80000007077812 */ /* 0x000fc800078ec0ff */
[----:B------:R-:W-:-:S13]  /*0df0*/  ISETP.GT.U32.AND P0, PT, R7, 0x1ffffff, PT ;  /* 0x01ffffff0700780c */ /* 0x000fda0003f04070 */
[----:B------:R-:W-:Y:S05]  /*0e00*/  @P0 BRA `(.L_x_12) ;  /* 0x0000000000100947 */ /* 0x000fea0003800000 */
[----:B-1----:R-:W-:-:S07]  /*0e10*/  MOV R10, 0xe30 ;  /* 0x00000e30000a7802 */ /* 0x002fce0000000f00 */
[----:B------:R-:W-:Y:S05]  /*0e20*/  CALL.REL.NOINC `($__internal_0_$__cuda_sm20_rcp_rn_f32_slowpath) ;  /* 0x0000000c00ec7944 */ /* 0x000fea0003c00000 */
[----:B------:R-:W-:Y:S01]  /*0e30*/  IMAD.MOV.U32 R7, RZ, RZ, R9 ;  /* 0x000000ffff077224 */ /* 0x000fe200078e0009 */
[----:B------:R-:W-:Y:S06]  /*0e40*/  BRA `(.L_x_13) ;  /* 0x0000000000107947 */ /* 0x000fec0003800000 */
.L_x_12:
[----:B-1----:R-:W0:Y:S02]  /*0e50*/  MUFU.RCP R10, R3 ;  /* 0x00000003000a7308 */ /* 0x002e240000001000 */
[----:B0-----:R-:W-:-:S04]  /*0e60*/  FFMA R7, R3, R10, -1 ;  /* 0xbf80000003077423 */ /* 0x001fc8000000000a */
[----:B------:R-:W-:-:S04]  /*0e70*/  FADD.FTZ R7, -R7, -RZ ;  /* 0x800000ff07077221 */ /* 0x000fc80000010100 */
[----:B------:R-:W-:-:S07]  /*0e80*/  FFMA R7, R10, R7, R10 ;  /* 0x000000070a077223 */ /* 0x000fce000000000a */
.L_x_13:
[----:B------:R-:W-:Y:S05]  /*0e90*/  BSYNC.RECONVERGENT B0 ;  /* 0x0000000000007941 */ /* 0x000fea0003800200 */
.L_x_11:
[----:B------:R-:W-:Y:S01]  /*0ea0*/  BSSY.RECONVERGENT B0, `(.L_x_14) ;  /* 0x000000b000007945 */ /* 0x000fe20003800200 */
[----:B------:R-:W-:Y:S01]  /*0eb0*/  FSEL R10, R7, RZ, P3 ;  /* 0x000000ff070a7208 */ /* 0x000fe20001800000 */
[----:B------:R-:W-:-:S07]  /*0ec0*/  IMAD.MOV.U32 R7, RZ, RZ, RZ ;  /* 0x000000ffff077224 */ /* 0x000fce00078e00ff */
.L_x_15:
[----:B0-----:R-:W-:-:S04]  /*0ed0*/  LEA R12, P0, R7, R8, 0x2 ;  /* 0x00000008070c7211 */ /* 0x001fc800078010ff */
[----:B------:R-:W-:-:S05]  /*0ee0*/  LEA.HI.X R13, R7, R11, RZ, 0x2, P0 ;  /* 0x0000000b070d7211 */ /* 0x000fca00000f14ff */
[----:B------:R-:W2:Y:S01]  /*0ef0*/  LDG.E R3, desc[UR8][R12.64] ;  /* 0x000000080c037981 */ /* 0x000ea2000c1e1900 */
[----:B------:R-:W-:-:S05]  /*0f00*/  VIADD R7, R7, 0x1 ;  /* 0x0000000107077836 */ /* 0x000fca0000000000 */
[----:B------:R-:W-:Y:S01]  /*0f10*/  ISETP.GT.U32.AND P0, PT, R7, R0, PT ;  /* 0x000000000700720c */ /* 0x000fe20003f04070 */
[----:B--2---:R-:W-:-:S05]  /*0f20*/  FMUL R3, R10, R3 ;  /* 0x000000030a037220 */ /* 0x004fca0000400000 */
[----:B------:R0:W-:Y:S07]  /*0f30*/  STG.E desc[UR8][R12.64], R3 ;  /* 0x000000030c007986 */ /* 0x0001ee000c101908 */
[----:B------:R-:W-:Y:S05]  /*0f40*/  @!P0 BRA `(.L_x_15) ;  /* 0xfffffffc00e08947 */ /* 0x000fea000383ffff */
[----:B------:R-:W-:Y:S05]  /*0f50*/  BSYNC.RECONVERGENT B0 ;  /* 0x0000000000007941 */ /* 0x000fea0003800200 */
.L_x_14:
[----:B0-----:R-:W0:Y:S01]  /*0f60*/  LDC R3, c[0x0][0x3a4] ;  /* 0x0000e900ff037b82 */ /* 0x001e220000000800 */
[----:B------:R-:W-:Y:S01]  /*0f70*/  VIADD R10, R0, 0x1 ;  /* 0x00000001000a7836 */ /* 0x000fe20000000000 */
[----:B------:R-:W-:Y:S04]  /*0f80*/  BSSY.RECONVERGENT B0, `(.L_x_16) ;  /* 0x0000036000007945 */ /* 0x000fe80003800200 */
[----:B0-----:R-:W-:-:S13]  /*0f90*/  ISETP.GE.U32.AND P0, PT, R10, R3, PT ;  /* 0x000000030a00720c */ /* 0x001fda0003f06070 */
[----:B------:R-:W-:Y:S05]  /*0fa0*/  @P0 BRA `(.L_x_17) ;  /* 0x0000000000cc0947 */ /* 0x000fea0003800000 */
[----:B------:R-:W-:Y:S01]  /*0fb0*/  ISETP.GE.U32.AND P2, PT, R10, R3, PT ;  /* 0x000000030a00720c */ /* 0x000fe20003f46070 */
[----:B------:R-:W-:-:S12]  /*0fc0*/  BSSY.RECONVERGENT B1, `(.L_x_18) ;  /* 0x000001e000017945 */ /* 0x000fd80003800200 */
[----:B------:R-:W-:-:S04]  /*0fd0*/  @P2 LEA R12, P0, R10, R8, 0x2 ;  /* 0x000000080a0c2211 */ /* 0x000fc800078010ff */
[C---:B------:R-:W-:Y:S02]  /*0fe0*/  @P2 LEA.HI.X R13, R10.reuse, R11, RZ, 0x2, P0 ;  /* 0x0000000b0a0d2211 */ /* 0x040fe400000f14ff */
[----:B------:R-:W-:-:S03]  /*0ff0*/  @P2 IADD3 R10, PT, PT, R10, 0x1, RZ ;  /* 0x000000010a0a2810 */ /* 0x000fc60007ffe0ff */
[----:B------:R0:W-:Y:S01]  /*1000*/  @P2 STG.E desc[UR8][R12.64], RZ ;  /* 0x000000ff0c002986 */ /* 0x0001e2000c101908 */
[----:B------:R-:W-:Y:S01]  /*1010*/  ISETP.GE.U32.AND P0, PT, R10, R3, PT ;  /* 0x000000030a00720c */ /* 0x000fe20003f06070 */
[----:B------:R-:W-:-:S05]  /*1020*/  IMAD.IADD R7, R3, 0x1, -R10 ;  /* 0x0000000103077824 */ /* 0x000fca00078e0a0a */
[----:B------:R-:W-:Y:S02]  /*1030*/  ISETP.LE.U32.OR P1, PT, R7, 0x3, P0 ;  /* 0x000000030700780c */ /* 0x000fe40000723470 */
[----:B------:R-:W-:-:S11]  /*1040*/  PLOP3.LUT P0, PT, P2, PT, PT, 0x8, 0x80 ;  /* 0x000000000080781c */ /* 0x000fd6000170e170 */
[----:B0-----:R-:W-:Y:S05]  /*1050*/  @P1 BRA `(.L_x_19) ;  /* 0x0000000000501947 */ /* 0x001fea0003800000 */
[----:B------:R-:W-:Y:S01]  /*1060*/  PLOP3.LUT P0, PT, PT, PT, PT, 0x8, 0x80 ;  /* 0x000000000080781c */ /* 0x000fe20003f0e170 */
[----:B------:R-:W-:-:S12]  /*1070*/  VIADD R21, R3, 0xfffffffd ;  /* 0xfffffffd03157836 */ /* 0x000fd80000000000 */
.L_x_20:
[CC--:B0-----:R-:W-:Y:S01]  /*1080*/  LEA R12, P1, R10.reuse, R8.reuse, 0x2 ;  /* 0x000000080a0c7211 */ /* 0x0c1fe200078210ff */
[C---:B------:R-:W-:Y:S01]  /*1090*/  VIADD R7, R10.reuse, 0x1 ;  /* 0x000000010a077836 */ /* 0x040fe20000000000 */
[C---:B------:R-:W-:Y:S01]  /*10a0*/  IADD3 R19, PT, PT, R10.reuse, 0x3, RZ ;  /* 0x000000030a137810 */ /* 0x040fe20007ffe0ff */
[C---:B------:R-:W-:Y:S01]  /*10b0*/  VIADD R9, R10.reuse, 0x2 ;  /* 0x000000020a097836 */ /* 0x040fe20000000000 */
[C---:B------:R-:W-:Y:S01]  /*10c0*/  LEA.HI.X R13, R10.reuse, R11, RZ, 0x2, P1 ;  /* 0x0000000b0a0d7211 */ /* 0x040fe200008f14ff */
[----:B------:R-:W-:Y:S01]  /*10d0*/  VIADD R10, R10, 0x4 ;  /* 0x000000040a0a7836 */ /* 0x000fe20000000000 */
[-C--:B------:R-:W-:Y:S02]  /*10e0*/  LEA R14, P1, R7, R8.reuse, 0x2 ;  /* 0x00000008070e7211 */ /* 0x080fe400078210ff */
[-C--:B------:R-:W-:Y:S01]  /*10f0*/  LEA R16, P2, R9, R8.reuse, 0x2 ;  /* 0x0000000809107211 */ /* 0x080fe200078410ff */
[----:B------:R0:W-:Y:S01]  /*1100*/  STG.E desc[UR8][R12.64], RZ ;  /* 0x000000ff0c007986 */ /* 0x0001e2000c101908 */
[----:B------:R-:W-:-:S02]  /*1110*/  LEA R18, P3, R19, R8, 0x2 ;  /* 0x0000000813127211 */ /* 0x000fc400078610ff */
[-C--:B------:R-:W-:Y:S02]  /*1120*/  LEA.HI.X R15, R7, R11.reuse, RZ, 0x2, P1 ;  /* 0x0000000b070f7211 */ /* 0x080fe400008f14ff */
[-C--:B------:R-:W-:Y:S02]  /*1130*/  LEA.HI.X R17, R9, R11.reuse, RZ, 0x2, P2 ;  /* 0x0000000b09117211 */ /* 0x080fe400010f14ff */
[----:B------:R-:W-:Y:S01]  /*1140*/  LEA.HI.X R19, R19, R11, RZ, 0x2, P3 ;  /* 0x0000000b13137211 */ /* 0x000fe200018f14ff */
[----:B------:R0:W-:Y:S01]  /*1150*/  STG.E desc[UR8][R14.64], RZ ;  /* 0x000000ff0e007986 */ /* 0x0001e2000c101908 */
[----:B------:R-:W-:-:S03]  /*1160*/  ISETP.GE.U32.AND P1, PT, R10, R21, PT ;  /* 0x000000150a00720c */ /* 0x000fc60003f26070 */
[----:B------:R0:W-:Y:S04]  /*1170*/  STG.E desc[UR8][R16.64], RZ ;  /* 0x000000ff10007986 */ /* 0x0001e8000c101908 */
[----:B------:R0:W-:Y:S06]  /*1180*/  STG.E desc[UR8][R18.64], RZ ;  /* 0x000000ff12007986 */ /* 0x0001ec000c101908 */
[----:B------:R-:W-:Y:S05]  /*1190*/  @!P1 BRA `(.L_x_20) ;  /* 0xfffffffc00b89947 */ /* 0x000fea000383ffff */
.L_x_19:
[----:B------:R-:W-:Y:S05]  /*11a0*/  BSYNC.RECONVERGENT B1 ;  /* 0x0000000000017941 */ /* 0x000fea0003800200 */
.L_x_18:
[----:B------:R-:W-:Y:S01]  /*11b0*/  IMAD.IADD R7, R3, 0x1, -R10 ;  /* 0x0000000103077824 */ /* 0x000fe200078e0a0a */
[----:B------:R-:W-:Y:S01]  /*11c0*/  ISETP.GE.U32.AND P1, PT, R10, R3, PT ;  /* 0x000000030a00720c */ /* 0x000fe20003f26070 */
[----:B------:R-:W-:Y:S03]  /*11d0*/  BSSY.RECONVERGENT B1, `(.L_x_21) ;  /* 0x000000c000017945 */ /* 0x000fe60003800200 */
[----:B------:R-:W-:-:S13]  /*11e0*/  ISETP.LE.U32.OR P1, PT, R7, 0x1, P1 ;  /* 0x000000010700780c */ /* 0x000fda0000f23470 */
[----:B------:R-:W-:Y:S05]  /*11f0*/  @P1 BRA `(.L_x_22) ;  /* 0x0000000000241947 */ /* 0x000fea0003800000 */
[C---:B------:R-:W-:Y:S01]  /*1200*/  VIADD R7, R10.reuse, 0x1 ;  /* 0x000000010a077836 */ /* 0x040fe20000000000 */
[----:B0-----:R-:W-:-:S04]  /*1210*/  LEA R14, P1, R10, R8, 0x2 ;  /* 0x000000080a0e7211 */ /* 0x001fc800078210ff */
[C---:B------:R-:W-:Y:S02]  /*1220*/  LEA R12, P0, R7.reuse, R8, 0x2 ;  /* 0x00000008070c7211 */ /* 0x040fe400078010ff */
[CC--:B------:R-:W-:Y:S01]  /*1230*/  LEA.HI.X R15, R10.reuse, R11.reuse, RZ, 0x2, P1 ;  /* 0x0000000b0a0f7211 */ /* 0x0c0fe200008f14ff */
[----:B------:R-:W-:Y:S01]  /*1240*/  VIADD R10, R10, 0x2 ;  /* 0x000000020a0a7836 */ /* 0x000fe20000000000 */
[----:B------:R-:W-:Y:S02]  /*1250*/  LEA.HI.X R13, R7, R11, RZ, 0x2, P0 ;  /* 0x0000000b070d7211 */ /* 0x000fe400000f14ff */
[----:B------:R-:W-:Y:S01]  /*1260*/  PLOP3.LUT P0, PT, PT, PT, PT, 0x8, 0x80 ;  /* 0x000000000080781c */ /* 0x000fe20003f0e170 */
[----:B------:R1:W-:Y:S04]  /*1270*/  STG.E desc[UR8][R14.64], RZ ;  /* 0x000000ff0e007986 */ /* 0x0003e8000c101908 */
[----:B------:R1:W-:Y:S08]  /*1280*/  STG.E desc[UR8][R12.64], RZ ;  /* 0x000000ff0c007986 */ /* 0x0003f0000c101908 */
.L_x_22:
[----:B------:R-:W-:Y:S05]  /*1290*/  BSYNC.RECONVERGENT B1 ;  /* 0x0000000000017941 */ /* 0x000fea0003800200 */
.L_x_21:
[----:B------:R-:W-:-:S13]  /*12a0*/  ISETP.LT.U32.OR P0, PT, R10, R3, P0 ;  /* 0x000000030a00720c */ /* 0x000fda0000701470 */
[----:B01----:R-:W-:-:S04]  /*12b0*/  @P0 LEA R12, P1, R10, R8, 0x2 ;  /* 0x000000080a0c0211 */ /* 0x003fc800078210ff */
[----:B------:R-:W-:-:S05]  /*12c0*/  @P0 LEA.HI.X R13, R10, R11, RZ, 0x2, P1 ;  /* 0x0000000b0a0d0211 */ /* 0x000fca00008f14ff */
[----:B------:R0:W-:Y:S04]  /*12d0*/  @P0 STG.E desc[UR8][R12.64], RZ ;  /* 0x000000ff0c000986 */ /* 0x0001e8000c101908 */
.L_x_17:
[----:B------:R-:W-:Y:S05]  /*12e0*/  BSYNC.RECONVERGENT B0 ;  /* 0x0000000000007941 */ /* 0x000fea0003800200 */
.L_x_16:
[----:B------:R-:W1:Y:S01]  /*12f0*/  LDC R7, c[0x0][0x3a8] ;  /* 0x0000ea00ff077b82 */ /* 0x000e620000000800 */
[----:B------:R-:W2:Y:S01]  /*1300*/  LDCU.64 UR4, c[0x0][0x380] ;  /* 0x00007000ff0477ac */ /* 0x000ea20008000a00 */
[----:B------:R-:W-:Y:S01]  /*1310*/  ISETP.GT.U32.AND P0, PT, R2, RZ, PT ;  /* 0x000000ff0200720c */ /* 0x000fe20003f04070 */
[----:B------:R-:W-:Y:S02]  /*1320*/  HFMA2 R9, -RZ, RZ, 0, 0 ;  /* 0x00000000ff097431 */ /* 0x000fe400000001ff */
[----:B-1----:R-:W-:-:S04]  /*1330*/  IMAD R3, R0, R7, RZ ;  /* 0x0000000700037224 */ /* 0x002fc800078e02ff */
[----:B------:R-:W-:-:S04]  /*1340*/  IMAD R3, R4, R7, R3 ;  /* 0x0000000704037224 */ /* 0x000fc800078e0203 */
[----:B------:R-:W-:-:S05]  /*1350*/  IMAD R4, R2, UR7, R3 ;  /* 0x0000000702047c24 */ /* 0x000fca000f8e0203 */
[----:B--2---:R-:W-:-:S04]  /*1360*/  LEA R3, P1, R4, UR4, 0x2 ;  /* 0x0000000404037c11 */ /* 0x004fc8000f8210ff */
[----:B------:R-:W-:Y:S02]  /*1370*/  LEA.HI.X R4, R4, UR5, RZ, 0x2, P1 ;  /* 0x0000000504047c11 */ /* 0x000fe400088f14ff */
[----:B0-----:R-:W-:-:S04]  /*1380*/  @!P0 LEA R12, P1, R9, R3, 0x2 ;  /* 0x00000003090c8211 */ /* 0x001fc800078210ff */
[----:B------:R-:W-:Y:S01]  /*1390*/  @!P0 LEA.HI.X R13, R9, R4, RZ, 0x2, P1 ;  /* 0x00000004090d8211 */ /* 0x000fe200008f14ff */
[----:B------:R-:W-:-:S04]  /*13a0*/  @!P0 IMAD.MOV.U32 R9, RZ, RZ, 0x1 ;  /* 0x00000001ff098424 */ /* 0x000fc800078e00ff */
[C---:B------:R-:W-:Y:S01]  /*13b0*/  IMAD.IADD R10, R2.reuse, 0x1, -R9 ;  /* 0x00000001020a7824 */ /* 0x040fe200078e0a09 */
[----:B------:R0:W-:Y:S01]  /*13c0*/  @!P0 STG.E desc[UR8][R12.64], RZ ;  /* 0x000000ff0c008986 */ /* 0x0001e2000c101908 */
[----:B------:R-:W-:-:S04]  /*13d0*/  ISETP.GT.U32.AND P1, PT, R2, R9, PT ;  /* 0x000000090200720c */ /* 0x000fc80003f24070 */
[----:B------:R-:W-:-:S13]  /*13e0*/  ISETP.LE.U32.OR P1, PT, R10, 0x3, !P1 ;  /* 0x000000030a00780c */ /* 0x000fda0004f23470 */
[----:B0-----:R-:W-:Y:S05]  /*13f0*/  @P1 BRA `(.L_x_23) ;  /* 0x0000000000501947 */ /* 0x001fea0003800000 */
[----:B------:R-:W-:Y:S01]  /*1400*/  PLOP3.LUT P0, PT, PT, PT, PT, 0x8, 0x80 ;  /* 0x000000000080781c */ /* 0x000fe20003f0e170 */
[----:B------:R-:W-:-:S12]  /*1410*/  VIADD R20, R2, 0xfffffffd ;  /* 0xfffffffd02147836 */ /* 0x000fd80000000000 */
.L_x_24:
        /* <DEDUP_REMOVED lines=18> */
.L_x_23:
[C---:B------:R-:W-:Y:S01]  /*1540*/  IMAD.IADD R10, R2.reuse, 0x1, -R9 ;  /* 0x00000001020a7824 */ /* 0x040fe200078e0a09 */
[----:B------:R-:W-:-:S04]  /*1550*/  ISETP.GT.U32.AND P1, PT, R2, R9, PT ;  /* 0x000000090200720c */ /* 0x000fc80003f24070 */
[----:B------:R-:W-:-:S13]  /*1560*/  ISETP.LE.U32.OR P1, PT, R10, 0x1, !P1 ;  /* 0x000000010a00780c */ /* 0x000fda0004f23470 */
[----:B------:R-:W-:Y:S05]  /*1570*/  @P1 BRA `(.L_x_25) ;  /* 0x0000000000241947 */ /* 0x000fea0003800000 */
[C---:B------:R-:W-:Y:S01]  /*1580*/  VIADD R10, R9.reuse, 0x1 ;  /* 0x00000001090a7836 */ /* 0x040fe20000000000 */
[----:B0-----:R-:W-:-:S04]  /*1590*/  LEA R14, P1, R9, R3, 0x2 ;  /* 0x00000003090e7211 */ /* 0x001fc800078210ff */
[C---:B------:R-:W-:Y:S02]  /*15a0*/  LEA R12, P0, R10.reuse, R3, 0x2 ;  /* 0x000000030a0c7211 */ /* 0x040fe400078010ff */
[CC--:B------:R-:W-:Y:S02]  /*15b0*/  LEA.HI.X R15, R9.reuse, R4.reuse, RZ, 0x2, P1 ;  /* 0x00000004090f7211 */ /* 0x0c0fe400008f14ff */
[----:B------:R-:W-:Y:S02]  /*15c0*/  LEA.HI.X R13, R10, R4, RZ, 0x2, P0 ;  /* 0x000000040a0d7211 */ /* 0x000fe400000f14ff */
[----:B------:R-:W-:Y:S01]  /*15d0*/  PLOP3.LUT P0, PT, PT, PT, PT, 0x8, 0x80 ;  /* 0x000000000080781c */ /* 0x000fe20003f0e170 */
[----:B------:R1:W-:Y:S01]  /*15e0*/  STG.E desc[UR8][R14.64], RZ ;  /* 0x000000ff0e007986 */ /* 0x0003e2000c101908 */
[----:B------:R-:W-:-:S03]  /*15f0*/  IADD3 R9, PT, PT, R9, 0x2, RZ ;  /* 0x0000000209097810 */ /* 0x000fc60007ffe0ff */
[----:B------:R1:W-:Y:S08]  /*1600*/  STG.E desc[UR8][R12.64], RZ ;  /* 0x000000ff0c007986 */ /* 0x0003f0000c101908 */
.L_x_25:
[----:B------:R-:W-:-:S13]  /*1610*/  ISETP.LT.U32.OR P0, PT, R9, R2, P0 ;  /* 0x000000020900720c */ /* 0x000fda0000701470 */
[----:B01----:R-:W-:-:S04]  /*1620*/  @P0 LEA R12, P1, R9, R3, 0x2 ;  /* 0x00000003090c0211 */ /* 0x003fc800078210ff */
[----:B------:R-:W-:Y:S01]  /*1630*/  @P0 LEA.HI.X R13, R9, R4, RZ, 0x2, P1 ;  /* 0x00000004090d0211 */ /* 0x000fe200008f14ff */
[----:B------:R-:W-:Y:S02]  /*1640*/  IMAD.SHL.U32 R9, R7, 0x2, RZ ;  /* 0x0000000207097824 */ /* 0x000fe400078e00ff */
[----:B------:R-:W-:Y:S02]  /*1650*/  IMAD.MOV.U32 R7, RZ, RZ, RZ ;  /* 0x000000ffff077224 */ /* 0x000fe400078e00ff */
[----:B------:R0:W-:Y:S01]  /*1660*/  @P0 STG.E desc[UR8][R12.64], RZ ;  /* 0x000000ff0c000986 */ /* 0x0001e2000c101908 */
[----:B------:R-:W-:-:S07]  /*1670*/  IMAD R10, R2, UR7, R9 ;  /* 0x00000007020a7c24 */ /* 0x000fce000f8e0209 */
.L_x_30:
[----:B------:R-:W-:Y:S01]  /*1680*/  ISETP.GT.U32.AND P0, PT, R2, RZ, PT ;  /* 0x000000ff0200720c */ /* 0x000fe20003f04070 */
[C---:B------:R-:W-:Y:S01]  /*1690*/  IMAD R23, R7.reuse, UR6, R10 ;  /* 0x0000000607177c24 */ /* 0x040fe2000f8e020a */
[----:B01-3--:R-:W-:Y:S01]  /*16a0*/  LEA R12, P1, R7, R8, 0x2 ;  /* 0x00000008070c7211 */ /* 0x00bfe200078210ff */
[----:B------:R-:W-:-:S03]  /*16b0*/  IMAD.MOV.U32 R25, RZ, RZ, RZ ;  /* 0x000000ffff197224 */ /* 0x000fc600078e00ff */
[----:B------:R-:W-:Y:S02]  /*16c0*/  LEA R22, P2, R23, R5, 0x2 ;  /* 0x0000000517167211 */ /* 0x000fe400078410ff */
[----:B--2---:R-:W-:Y:S02]  /*16d0*/  LEA.HI.X R13, R7, R11, RZ, 0x2, P1 ;  /* 0x0000000b070d7211 */ /* 0x004fe400008f14ff */
[----:B------:R-:W-:-:S03]  /*16e0*/  LEA.HI.X R23, R23, R6, RZ, 0x2, P2 ;  /* 0x0000000617177211 */ /* 0x000fc600010f14ff */
[C---:B------:R-:W-:Y:S01]  /*16f0*/  @!P0 IMAD.SHL.U32 R9, R25.reuse, 0x4, RZ ;  /* 0x0000000419098824 */ /* 0x040fe200078e00ff */
[----:B------:R0:W2:Y:S01]  /*1700*/  LDG.E R24, desc[UR8][R12.64] ;  /* 0x000000080c187981 */ /* 0x0000a2000c1e1900 */
[----:B------:R-:W-:-:S03]  /*1710*/  @!P0 IMAD.HI.U32 R14, R25, 0x4, RZ ;  /* 0x00000004190e8827 */ /* 0x000fc600078e00ff */
[C---:B------:R-:W-:Y:S02]  /*1720*/  @!P0 IADD3 R15, P2, PT, R9.reuse, R22, RZ ;  /* 0x00000016090f8210 */ /* 0x040fe40007f5e0ff */
[----:B------:R-:W-:Y:S02]  /*1730*/  @!P0 IADD3 R9, P3, PT, R9, R3, RZ ;  /* 0x0000000309098210 */ /* 0x000fe40007f7e0ff */
[----:B------:R-:W-:-:S03]  /*1740*/  @!P0 IADD3.X R16, PT, PT, R14, R23, RZ, P2, !PT ;  /* 0x000000170e108210 */ /* 0x000fc600017fe4ff */
[----:B------:R-:W-:Y:S02]  /*1750*/  @!P0 IMAD.X R18, R14, 0x1, R4, P3 ;  /* 0x000000010e128824 */ /* 0x000fe400018e0604 */
[----:B0-----:R-:W-:Y:S02]  /*1760*/  @!P0 IMAD.MOV.U32 R12, RZ, RZ, R15 ;  /* 0x000000ffff0c8224 */ /* 0x001fe400078e000f */
[----:B------:R-:W-:Y:S01]  /*1770*/  @!P0 IMAD.MOV.U32 R13, RZ, RZ, R16 ;  /* 0x000000ffff0d8224 */ /* 0x000fe200078e0010 */
[----:B------:R-:W-:Y:S01]  /*1780*/  @!P0 MOV R15, R18 ;  /* 0x00000012000f8202 */ /* 0x000fe20000000f00 */
[----:B------:R-:W-:-:S03]  /*1790*/  @!P0 IMAD.MOV.U32 R14, RZ, RZ, R9 ;  /* 0x000000ffff0e8224 */ /* 0x000fc600078e0009 */
[----:B------:R-:W2:Y:S04]  /*17a0*/  @!P0 LDG.E R17, desc[UR8][R12.64] ;  /* 0x000000080c118981 */ /* 0x000ea8000c1e1900 */
[----:B------:R-:W2:Y:S01]  /*17b0*/  @!P0 LDG.E R19, desc[UR8][R14.64] ;  /* 0x000000080e138981 */ /* 0x000ea2000c1e1900 */
[----:B------:R-:W-:-:S04]  /*17c0*/  @!P0 IMAD.MOV.U32 R25, RZ, RZ, 0x1 ;  /* 0x00000001ff198424 */ /* 0x000fc800078e00ff */
[C---:B------:R-:W-:Y:S01]  /*17d0*/  IMAD.IADD R9, R2.reuse, 0x1, -R25 ;  /* 0x0000000102097824 */ /* 0x040fe200078e0a19 */
[----:B------:R-:W-:-:S04]  /*17e0*/  ISETP.GT.U32.AND P1, PT, R2, R25, PT ;  /* 0x000000190200720c */ /* 0x000fc80003f24070 */
[----:B------:R-:W-:Y:S01]  /*17f0*/  ISETP.LE.U32.OR P1, PT, R9, 0x3, !P1 ;  /* 0x000000030900780c */ /* 0x000fe20004f23470 */
[----:B--2---:R-:W-:-:S05]  /*1800*/  @!P0 FFMA R17, R24, R17, R19 ;  /* 0x0000001118118223 */ /* 0x004fca0000000013 */
[----:B------:R0:W-:Y:S07]  /*1810*/  @!P0 STG.E desc[UR8][R14.64], R17 ;  /* 0x000000110e008986 */ /* 0x0001ee000c101908 */
[----:B------:R-:W-:Y:S05]  /*1820*/  @P1 BRA `(.L_x_26) ;  /* 0x0000000000c01947 */ /* 0x000fea0003800000 */
[----:B------:R-:W-:Y:S01]  /*1830*/  PLOP3.LUT P0, PT, PT, PT, PT, 0x8, 0x80 ;  /* 0x000000000080781c */ /* 0x000fe20003f0e170 */
[----:B------:R-:W-:-:S12]  /*1840*/  VIADD R9, R2, 0xfffffffd ;  /* 0xfffffffd02097836 */ /* 0x000fd80000000000 */
.L_x_27:
[C---:B0-----:R-:W-:Y:S02]  /*1850*/  IMAD.SHL.U32 R14, R25.reuse, 0x4, RZ ;  /* 0x00000004190e7824 */ /* 0x041fe400078e00ff */
[----:B------:R-:W-:-:S03]  /*1860*/  IMAD.HI.U32 R12, R25, 0x4, RZ ;  /* 0x00000004190c7827 */ /* 0x000fc600078e00ff */
[C---:B--2---:R-:W-:Y:S02]  /*1870*/  IADD3 R18, P1, PT, R14.reuse, R22, RZ ;  /* 0x000000160e127210 */ /* 0x044fe40007f3e0ff */
[----:B------:R-:W-:Y:S02]  /*1880*/  IADD3 R14, P2, PT, R14, R3, RZ ;  /* 0x000000030e0e7210 */ /* 0x000fe40007f5e0ff */
[----:B------:R-:W-:-:S03]  /*1890*/  IADD3.X R19, PT, PT, R12, R23, RZ, P1, !PT ;  /* 0x000000170c137210 */ /* 0x000fc60000ffe4ff */
[----:B------:R-:W-:-:S03]  /*18a0*/  IMAD.X R15, R12, 0x1, R4, P2 ;  /* 0x000000010c0f7824 */ /* 0x000fc600010e0604 */
[----:B------:R-:W2:Y:S04]  /*18b0*/  LDG.E R19, desc[UR8][R18.64] ;  /* 0x0000000812137981 */ /* 0x000ea8000c1e1900 */
[----:B------:R-:W2:Y:S01]  /*18c0*/  LDG.E R21, desc[UR8][R14.64] ;  /* 0x000000080e157981 */ /* 0x000ea2000c1e1900 */
[----:B------:R-:W-:-:S04]  /*18d0*/  VIADD R12, R25, 0x1 ;  /* 0x00000001190c7836 */ /* 0x000fc80000000000 */
[C---:B------:R-:W-:Y:S02]  /*18e0*/  IMAD.SHL.U32 R13, R12.reuse, 0x4, RZ ;  /* 0x000000040c0d7824 */ /* 0x040fe400078e00ff */
[----:B------:R-:W-:-:S03]  /*18f0*/  IMAD.HI.U32 R20, R12, 0x4, RZ ;  /* 0x000000040c147827 */ /* 0x000fc600078e00ff */
[C---:B------:R-:W-:Y:S02]  /*1900*/  IADD3 R16, P1, PT, R13.reuse, R22, RZ ;  /* 0x000000160d107210 */ /* 0x040fe40007f3e0ff */
[----:B------:R-:W-:-:S03]  /*1910*/  IADD3 R12, P2, PT, R13, R3, RZ ;  /* 0x000000030d0c7210 */ /* 0x000fc60007f5e0ff */
[C---:B------:R-:W-:Y:S01]  /*1920*/  IMAD.X R17, R20.reuse, 0x1, R23, P1 ;  /* 0x0000000114117824 */ /* 0x040fe200008e0617 */
[----:B------:R-:W-:Y:S01]  /*1930*/  IADD3.X R13, PT, PT, R20, R4, RZ, P2, !PT ;  /* 0x00000004140d7210 */ /* 0x000fe200017fe4ff */
[----:B--2---:R-:W-:-:S05]  /*1940*/  FFMA R27, R24, R19, R21 ;  /* 0x00000013181b7223 */ /* 0x004fca0000000015 */
[----:B------:R0:W-:Y:S04]  /*1950*/  STG.E desc[UR8][R14.64], R27 ;  /* 0x0000001b0e007986 */ /* 0x0001e8000c101908 */
[----:B------:R-:W2:Y:S04]  /*1960*/  LDG.E R17, desc[UR8][R16.64] ;  /* 0x0000000810117981 */ /* 0x000ea8000c1e1900 */
[----:B------:R-:W2:Y:S01]  /*1970*/  LDG.E R29, desc[UR8][R12.64] ;  /* 0x000000080c1d7981 */ /* 0x000ea2000c1e1900 */
[----:B------:R-:W-:-:S04]  /*1980*/  VIADD R18, R25, 0x2 ;  /* 0x0000000219127836 */ /* 0x000fc80000000000 */
[C---:B------:R-:W-:Y:S02]  /*1990*/  IMAD.SHL.U32 R19, R18.reuse, 0x4, RZ ;  /* 0x0000000412137824 */ /* 0x040fe400078e00ff */
[----:B------:R-:W-:-:S03]  /*19a0*/  IMAD.HI.U32 R26, R18, 0x4, RZ ;  /* 0x00000004121a7827 */ /* 0x000fc600078e00ff */
[C---:B------:R-:W-:Y:S02]  /*19b0*/  IADD3 R20, P1, PT, R19.reuse, R22, RZ ;  /* 0x0000001613147210 */ /* 0x040fe40007f3e0ff */
[----:B------:R-:W-:-:S03]  /*19c0*/  IADD3 R18, P2, PT, R19, R3, RZ ;  /* 0x0000000313127210 */ /* 0x000fc60007f5e0ff */
[C---:B------:R-:W-:Y:S02]  /*19d0*/  IMAD.X R21, R26.reuse, 0x1, R23, P1 ;  /* 0x000000011a157824 */ /* 0x040fe400008e0617 */
[----:B------:R-:W-:Y:S02]  /*19e0*/  IMAD.X R19, R26, 0x1, R4, P2 ;  /* 0x000000011a137824 */ /* 0x000fe400010e0604 */
[----:B--2---:R-:W-:-:S05]  /*19f0*/  FFMA R29, R24, R17, R29 ;  /* 0x00000011181d7223 */ /* 0x004fca000000001d */
[----:B------:R1:W-:Y:S04]  /*1a00*/  STG.E desc[UR8][R12.64], R29 ;  /* 0x0000001d0c007986 */ /* 0x0003e8000c101908 */
[----:B------:R-:W2:Y:S04]  /*1a10*/  LDG.E R21, desc[UR8][R20.64] ;  /* 0x0000000814157981 */ /* 0x000ea8000c1e1900 */
[----:B0-----:R-:W2:Y:S01]  /*1a20*/  LDG.E R27, desc[UR8][R18.64] ;  /* 0x00000008121b7981 */ /* 0x001ea2000c1e1900 */
[----:B------:R-:W-:-:S05]  /*1a30*/  IADD3 R14, PT, PT, R25, 0x3, RZ ;  /* 0x00000003190e7810 */ /* 0x000fca0007ffe0ff */
        /* <DEDUP_REMOVED lines=8> */
[----:B------:R-:W3:Y:S04]  /*1ac0*/  LDG.E R15, desc[UR8][R14.64] ;  /* 0x000000080e0f7981 */ /* 0x000ee8000c1e1900 */
[----:B-1----:R-:W3:Y:S01]  /*1ad0*/  LDG.E R13, desc[UR8][R16.64] ;  /* 0x00000008100d7981 */ /* 0x002ee2000c1e1900 */
[----:B------:R-:W-:-:S05]  /*1ae0*/  VIADD R25, R25, 0x4 ;  /* 0x0000000419197836 */ /* 0x000fca0000000000 */
[----:B------:R-:W-:Y:S01]  /*1af0*/  ISETP.GE.U32.AND P1, PT, R25, R9, PT ;  /* 0x000000091900720c */ /* 0x000fe20003f26070 */
[----:B---3--:R-:W-:-:S05]  /*1b00*/  FFMA R13, R24, R15, R13 ;  /* 0x0000000f180d7223 */ /* 0x008fca000000000d */
[----:B------:R2:W-:Y:S07]  /*1b10*/  STG.E desc[UR8][R16.64], R13 ;  /* 0x0000000d10007986 */ /* 0x0005ee000c101908 */
[----:B------:R-:W-:Y:S05]  /*1b20*/  @!P1 BRA `(.L_x_27) ;  /* 0xfffffffc00489947 */ /* 0x000fea000383ffff */
.L_x_26:
[CC--:B------:R-:W-:Y:S01]  /*1b30*/  ISETP.GT.U32.AND P1, PT, R2.reuse, R25.reuse, PT ;  /* 0x000000190200720c */ /* 0x0c0fe20003f24070 */
[----:B------:R-:W-:Y:S01]  /*1b40*/  VIADD R7, R7, 0x1 ;  /* 0x0000000107077836 */ /* 0x000fe20000000000 */
[----:B------:R-:W-:-:S04]  /*1b50*/  IADD3 R9, PT, PT, R2, -R25, RZ ;  /* 0x8000001902097210 */ /* 0x000fc80007ffe0ff */
[----:B------:R-:W-:Y:S02]  /*1b60*/  ISETP.LE.U32.OR P1, PT, R9, 0x1, !P1 ;  /* 0x000000010900780c */ /* 0x000fe40004f23470 */
[----:B------:R-:W-:-:S11]  /*1b70*/  ISETP.GT.U32.AND P2, PT, R7, R0, PT ;  /* 0x000000000700720c */ /* 0x000fd60003f44070 */
[----:B------:R-:W-:Y:S05]  /*1b80*/  @P1 BRA `(.L_x_28) ;  /* 0x00000000005c1947 */ /* 0x000fea0003800000 */
[C---:B------:R-:W-:Y:S02]  /*1b90*/  IMAD.SHL.U32 R12, R25.reuse, 0x4, RZ ;  /* 0x00000004190c7824 */ /* 0x040fe400078e00ff */
[----:B------:R-:W-:-:S03]  /*1ba0*/  IMAD.HI.U32 R9, R25, 0x4, RZ ;  /* 0x0000000419097827 */ /* 0x000fc600078e00ff */
[C---:B--2---:R-:W-:Y:S02]  /*1bb0*/  IADD3 R18, P0, PT, R12.reuse, R22, RZ ;  /* 0x000000160c127210 */ /* 0x044fe40007f1e0ff */
[----:B------:R-:W-:-:S03]  /*1bc0*/  IADD3 R12, P1, PT, R12, R3, RZ ;  /* 0x000000030c0c7210 */ /* 0x000fc60007f3e0ff */
[C---:B------:R-:W-:Y:S02]  /*1bd0*/  IMAD.X R19, R9.reuse, 0x1, R23, P0 ;  /* 0x0000000109137824 */ /* 0x040fe400000e0617 */
[----:B------:R-:W-:-:S04]  /*1be0*/  IMAD.X R13, R9, 0x1, R4, P1 ;  /* 0x00000001090d7824 */ /* 0x000fc800008e0604 */
[----:B------:R-:W2:Y:S04]  /*1bf0*/  LDG.E R19, desc[UR8][R18.64] ;  /* 0x0000000812137981 */ /* 0x000ea8000c1e1900 */
[----:B------:R-:W2:Y:S01]  /*1c00*/  LDG.E R9, desc[UR8][R12.64] ;  /* 0x000000080c097981 */ /* 0x000ea2000c1e1900 */
[----:B0-----:R-:W-:-:S05]  /*1c10*/  IADD3 R14, PT, PT, R25, 0x1, RZ ;  /* 0x00000001190e7810 */ /* 0x001fca0007ffe0ff */
        /* <DEDUP_REMOVED lines=9> */
[----:B------:R-:W2:Y:S01]  /*1cb0*/  LDG.E R19, desc[UR8][R16.64] ;  /* 0x0000000810137981 */ /* 0x000ea2000c1e1900 */
[----:B------:R-:W-:Y:S01]  /*1cc0*/  PLOP3.LUT P0, PT, PT, PT, PT, 0x8, 0x80 ;  /* 0x000000000080781c */ /* 0x000fe20003f0e170 */
[----:B------:R-:W-:-:S02]  /*1cd0*/  VIADD R25, R25, 0x2 ;  /* 0x0000000219197836 */ /* 0x000fc40000000000 */
[----:B--2---:R-:W-:-:S05]  /*1ce0*/  FFMA R19, R24, R15, R19 ;  /* 0x0000000f18137223 */ /* 0x004fca0000000013 */
[----:B------:R1:W-:Y:S05]  /*1cf0*/  STG.E desc[UR8][R16.64], R19 ;  /* 0x0000001310007986 */ /* 0x0003ea000c101908 */
.L_x_28:
[----:B------:R-:W-:-:S13]  /*1d00*/  ISETP.LT.U32.OR P0, PT, R25, R2, P0 ;  /* 0x000000021900720c */ /* 0x000fda0000701470 */
[----:B------:R-:W-:Y:S05]  /*1d10*/  @!P0 BRA `(.L_x_29) ;  /* 0x0000000000288947 */ /* 0x000fea0003800000 */
[C---:B-1----:R-:W-:Y:S01]  /*1d20*/  SHF.L.U32 R12, R25.reuse, 0x2, RZ ;  /* 0x00000002190c7819 */ /* 0x042fe200000006ff */
[----:B------:R-:W-:-:S03]  /*1d30*/  IMAD.HI.U32 R25, R25, 0x4, RZ ;  /* 0x0000000419197827 */ /* 0x000fc600078e00ff */
[C---:B------:R-:W-:Y:S02]  /*1d40*/  IADD3 R22, P0, PT, R12.reuse, R22, RZ ;  /* 0x000000160c167210 */ /* 0x040fe40007f1e0ff */
[----:B------:R-:W-:-:S03]  /*1d50*/  IADD3 R12, P1, PT, R12, R3, RZ ;  /* 0x000000030c0c7210 */ /* 0x000fc60007f3e0ff */
[C---:B------:R-:W-:Y:S02]  /*1d60*/  IMAD.X R23, R25.reuse, 0x1, R23, P0 ;  /* 0x0000000119177824 */ /* 0x040fe400000e0617 */
[----:B--2---:R-:W-:-:S04]  /*1d70*/  IMAD.X R13, R25, 0x1, R4, P1 ;  /* 0x00000001190d7824 */ /* 0x004fc800008e0604 */
[----:B------:R-:W2:Y:S04]  /*1d80*/  LDG.E R23, desc[UR8][R22.64] ;  /* 0x0000000816177981 */ /* 0x000ea8000c1e1900 */
[----:B------:R-:W2:Y:S02]  /*1d90*/  LDG.E R9, desc[UR8][R12.64] ;  /* 0x000000080c097981 */ /* 0x000ea4000c1e1900 */
[----:B--2---:R-:W-:-:S05]  /*1da0*/  FFMA R9, R24, R23, R9 ;  /* 0x0000001718097223 */ /* 0x004fca0000000009 */
[----:B------:R3:W-:Y:S02]  /*1db0*/  STG.E desc[UR8][R12.64], R9 ;  /* 0x000000090c007986 */ /* 0x0007e4000c101908 */
.L_x_29:
[----:B------:R-:W-:Y:S05]  /*1dc0*/  @!P2 BRA `(.L_x_30) ;  /* 0xfffffff8002ca947 */ /* 0x000fea000383ffff */
[----:B------:R-:W-:Y:S05]  /*1dd0*/  EXIT ;  /* 0x000000000000794d */ /* 0x000fea0003800000 */
        .weak           $__internal_0_$__cuda_sm20_rcp_rn_f32_slowpath
        .type           $__internal_0_$__cuda_sm20_rcp_rn_f32_slowpath,@function
        .size           $__internal_0_$__cuda_sm20_rcp_rn_f32_slowpath,($__internal_1_$__cuda_sm20_sqrt_rn_f32_slowpath - $__internal_0_$__cuda_sm20_rcp_rn_f32_slowpath)
$__internal_0_$__cuda_sm20_rcp_rn_f32_slowpath:
[----:B------:R-:W-:Y:S01]  /*1de0*/  IMAD.SHL.U32 R7, R3, 0x2, RZ ;  /* 0x0000000203077824 */ /* 0x000fe200078e00ff */
[----:B------:R-:W-:Y:S04]  /*1df0*/  BSSY.RECONVERGENT B1, `(.L_x_31) ;  /* 0x0000030000017945 */ /* 0x000fe80003800200 */
[----:B------:R-:W-:-:S04]  /*1e00*/  SHF.R.U32.HI R15, RZ, 0x18, R7 ;  /* 0x00000018ff0f7819 */ /* 0x000fc80000011607 */
[----:B------:R-:W-:-:S13]  /*1e10*/  ISETP.NE.U32.AND P0, PT, R15, RZ, PT ;  /* 0x000000ff0f00720c */ /* 0x000fda0003f05070 */
[----:B------:R-:W-:Y:S05]  /*1e20*/  @P0 BRA `(.L_x_32) ;  /* 0x0000000000280947 */ /* 0x000fea0003800000 */
[----:B------:R-:W-:-:S05]  /*1e30*/  IMAD.SHL.U32 R7, R3, 0x2, RZ ;  /* 0x0000000203077824 */ /* 0x000fca00078e00ff */
[----:B------:R-:W-:-:S13]  /*1e40*/  ISETP.NE.AND P0, PT, R7, RZ, PT ;  /* 0x000000ff0700720c */ /* 0x000fda0003f05270 */
[----:B------:R-:W-:Y:S01]  /*1e50*/  @P0 FFMA R12, R3, 1.84467440737095516160e+19, RZ ;  /* 0x5f800000030c0823 */ /* 0x000fe200000000ff */
[----:B------:R-:W-:Y:S08]  /*1e60*/  @!P0 MUFU.RCP R9, R3 ;  /* 0x0000000300098308 */ /* 0x000ff00000001000 */
[----:B------:R-:W0:Y:S02]  /*1e70*/  @P0 MUFU.RCP R7, R12 ;  /* 0x0000000c00070308 */ /* 0x000e240000001000 */
[----:B0-----:R-:W-:-:S04]  /*1e80*/  @P0 FFMA R13, R12, R7, -1 ;  /* 0xbf8000000c0d0423 */ /* 0x001fc80000000007 */
[----:B------:R-:W-:-:S04]  /*1e90*/  @P0 FADD.FTZ R14, -R13, -RZ ;  /* 0x800000ff0d0e0221 */ /* 0x000fc80000010100 */
[----:B------:R-:W-:-:S04]  /*1ea0*/  @P0 FFMA R7, R7, R14, R7 ;  /* 0x0000000e07070223 */ /* 0x000fc80000000007 */
[----:B------:R-:W-:Y:S01]  /*1eb0*/  @P0 FFMA R9, R7, 1.84467440737095516160e+19, RZ ;  /* 0x5f80000007090823 */ /* 0x000fe200000000ff */
[----:B------:R-:W-:Y:S06]  /*1ec0*/  BRA `(.L_x_33) ;  /* 0x0000000000887947 */ /* 0x000fec0003800000 */
.L_x_32:
[----:B------:R-:W-:-:S04]  /*1ed0*/  IADD3 R17, PT, PT, R15, -0xfd, RZ ;  /* 0xffffff030f117810 */ /* 0x000fc80007ffe0ff */
[----:B------:R-:W-:-:S13]  /*1ee0*/  ISETP.GT.U32.AND P0, PT, R17, 0x1, PT ;  /* 0x000000011100780c */ /* 0x000fda0003f04070 */
[----:B------:R-:W-:Y:S05]  /*1ef0*/  @P0 BRA `(.L_x_34) ;  /* 0x0000000000780947 */ /* 0x000fea0003800000 */
[----:B------:R-:W-:Y:S01]  /*1f00*/  LOP3.LUT R7, R3, 0x7fffff, RZ, 0xc0, !PT ;  /* 0x007fffff03077812 */ /* 0x000fe200078ec0ff */
[----:B------:R-:W-:-:S03]  /*1f10*/  IMAD.MOV.U32 R14, RZ, RZ, 0x3 ;  /* 0x00000003ff0e7424 */ /* 0x000fc600078e00ff */
[----:B------:R-:W-:Y:S02]  /*1f20*/  LOP3.LUT R7, R7, 0x3f800000, RZ, 0xfc, !PT ;  /* 0x3f80000007077812 */ /* 0x000fe400078efcff */
[----:B------:R-:W-:Y:S02]  /*1f30*/  SHF.L.U32 R14, R14, R17, RZ ;  /* 0x000000110e0e7219 */ /* 0x000fe400000006ff */
[----:B------:R-:W0:Y:S02]  /*1f40*/  MUFU.RCP R12, R7 ;  /* 0x00000007000c7308 */ /* 0x000e240000001000 */
[----:B0-----:R-:W-:-:S04]  /*1f50*/  FFMA R9, R7, R12, -1 ;  /* 0xbf80000007097423 */ /* 0x001fc8000000000c */
[----:B------:R-:W-:-:S04]  /*1f60*/  FADD.FTZ R9, -R9, -RZ ;  /* 0x800000ff09097221 */ /* 0x000fc80000010100 */
[CCC-:B------:R-:W-:Y:S01]  /*1f70*/  FFMA.RM R13, R12.reuse, R9.reuse, R12.reuse ;  /* 0x000000090c0d7223 */ /* 0x1c0fe2000000400c */
[----:B------:R-:W-:-:S04]  /*1f80*/  FFMA.RP R12, R12, R9, R12 ;  /* 0x000000090c0c7223 */ /* 0x000fc8000000800c */
[C---:B------:R-:W-:Y:S02]  /*1f90*/  LOP3.LUT R9, R13.reuse, 0x7fffff, RZ, 0xc0, !PT ;  /* 0x007fffff0d097812 */ /* 0x040fe400078ec0ff */
[----:B------:R-:W-:Y:S02]  /*1fa0*/  FSETP.NEU.FTZ.AND P0, PT, R13, R12, PT ;  /* 0x0000000c0d00720b */ /* 0x000fe40003f1d000 */
[----:B------:R-:W-:Y:S02]  /*1fb0*/  LOP3.LUT R9, R9, 0x800000, RZ, 0xfc, !PT ;  /* 0x0080000009097812 */ /* 0x000fe400078efcff */
[----:B------:R-:W-:Y:S02]  /*1fc0*/  SEL R12, RZ, 0xffffffff, !P0 ;  /* 0xffffffffff0c7807 */ /* 0x000fe40004000000 */
[----:B------:R-:W-:-:S03]  /*1fd0*/  LOP3.LUT R14, R14, R9, RZ, 0xc0, !PT ;  /* 0x000000090e0e7212 */ /* 0x000fc600078ec0ff */
[----:B------:R-:W-:Y:S01]  /*1fe0*/  IMAD.MOV R12, RZ, RZ, -R12 ;  /* 0x000000ffff0c7224 */ /* 0x000fe200078e0a0c */
[----:B------:R-:W-:-:S04]  /*1ff0*/  SHF.R.U32.HI R14, RZ, R17, R14 ;  /* 0x00000011ff0e7219 */ /* 0x000fc8000001160e */
[----:B------:R-:W-:Y:S02]  /*2000*/  LOP3.LUT P1, RZ, R12, R17, R9, 0xf8, !PT ;  /* 0x000000110cff7212 */ /* 0x000fe4000782f809 */
[C---:B------:R-:W-:Y:S02]  /*2010*/  LOP3.LUT P0, RZ, R14.reuse, 0x1, RZ, 0xc0, !PT ;  /* 0x000000010eff7812 */ /* 0x040fe4000780c0ff */
[----:B------:R-:W-:Y:S02]  /*2020*/  LOP3.LUT P2, RZ, R14, 0x2, RZ, 0xc0, !PT ;  /* 0x000000020eff7812 */ /* 0x000fe4000784c0ff */
[----:B------:R-:W-:Y:S02]  /*2030*/  IADD3 R12, PT, PT, R15, -0xfc, RZ ;  /* 0xffffff040f0c7810 */ /* 0x000fe40007ffe0ff */
[----:B------:R-:W-:Y:S02]  /*2040*/  PLOP3.LUT P0, PT, P0, P1, P2, 0xe0, 0x0 ;  /* 0x000000000000781c */ /* 0x000fe40000703c20 */
[----:B------:R-:W-:-:S02]  /*2050*/  LOP3.LUT P1, RZ, R3, 0x7fffff, RZ, 0xc0, !PT ;  /* 0x007fffff03ff7812 */ /* 0x000fc4000782c0ff */
[----:B------:R-:W-:Y:S02]  /*2060*/  SEL R7, RZ, 0x1, !P0 ;  /* 0x00000001ff077807 */ /* 0x000fe40004000000 */
[----:B------:R-:W-:-:S03]  /*2070*/  SHF.R.U32.HI R12, RZ, R12, R9 ;  /* 0x0000000cff0c7219 */ /* 0x000fc60000011609 */
[----:B------:R-:W-:-:S05]  /*2080*/  IMAD.MOV R7, RZ, RZ, -R7 ;  /* 0x000000ffff077224 */ /* 0x000fca00078e0a07 */
[----:B------:R-:W-:-:S13]  /*2090*/  ISETP.GE.AND P0, PT, R7, RZ, PT ;  /* 0x000000ff0700720c */ /* 0x000fda0003f06270 */
[----:B------:R-:W-:-:S04]  /*20a0*/  @!P0 VIADD R12, R12, 0x1 ;  /* 0x000000010c0c8836 */ /* 0x000fc80000000000 */
[----:B------:R-:W-:-:S05]  /*20b0*/  @!P1 IMAD.SHL.U32 R12, R12, 0x2, RZ ;  /* 0x000000020c0c9824 */ /* 0x000fca00078e00ff */
[----:B------:R-:W-:Y:S01]  /*20c0*/  LOP3.LUT R9, R12, 0x80000000, R3, 0xf8, !PT ;  /* 0x800000000c097812 */ /* 0x000fe200078ef803 */
[----:B------:R-:W-:Y:S06]  /*20d0*/  BRA `(.L_x_33) ;  /* 0x0000000000047947 */ /* 0x000fec0003800000 */
.L_x_34:
[----:B------:R0:W1:Y:S02]  /*20e0*/  MUFU.RCP R9, R3 ;  /* 0x0000000300097308 */ /* 0x0000640000001000 */
.L_x_33:
[----:B------:R-:W-:Y:S05]  /*20f0*/  BSYNC.RECONVERGENT B1 ;  /* 0x0000000000017941 */ /* 0x000fea0003800200 */
.L_x_31:
[----:B------:R-:W-:Y:S02]  /*2100*/  HFMA2 R13, -RZ, RZ, 0, 0 ;  /* 0x00000000ff0d7431 */ /* 0x000fe400000001ff */
[----:B------:R-:W-:-:S04]  /*2110*/  IMAD.MOV.U32 R12, RZ, RZ, R10 ;  /* 0x000000ffff0c7224 */ /* 0x000fc800078e000a */
[----:B01----:R-:W-:Y:S05]  /*2120*/  RET.REL.NODEC R12 `(attention_fwd_kernel) ;  /* 0xffffffdc0cb47950 */ /* 0x003fea0003c3ffff */
        .weak           $__internal_1_$__cuda_sm20_sqrt_rn_f32_slowpath
        .type           $__internal_1_$__cuda_sm20_sqrt_rn_f32_slowpath,@function
        .size           $__internal_1_$__cuda_sm20_sqrt_rn_f32_slowpath,(.L_x_38 - $__internal_1_$__cuda_sm20_sqrt_rn_f32_slowpath)
$__internal_1_$__cuda_sm20_sqrt_rn_f32_slowpath:
[----:B------:R-:W-:-:S13]  /*2130*/  LOP3.LUT P0, RZ, R3, 0x7fffffff, RZ, 0xc0, !PT ;  /* 0x7fffffff03ff7812 */ /* 0x000fda000780c0ff */
[----:B------:R-:W-:Y:S01]  /*2140*/  @!P0 IMAD.MOV.U32 R4, RZ, RZ, R3 ;  /* 0x000000ffff048224 */ /* 0x000fe200078e0003 */
[----:B------:R-:W-:Y:S06]  /*2150*/  @!P0 BRA `(.L_x_35) ;  /* 0x0000000000448947 */ /* 0x000fec0003800000 */
[----:B------:R-:W-:-:S13]  /*2160*/  FSETP.GEU.FTZ.AND P0, PT, R3, RZ, PT ;  /* 0x000000ff0300720b */ /* 0x000fda0003f1e000 */
[----:B------:R-:W-:Y:S01]  /*2170*/  @!P0 IMAD.MOV.U32 R4, RZ, RZ, 0x7fffffff ;  /* 0x7fffffffff048424 */ /* 0x000fe200078e00ff */
[----:B------:R-:W-:Y:S06]  /*2180*/  @!P0 BRA `(.L_x_35) ;  /* 0x0000000000388947 */ /* 0x000fec0003800000 */
[----:B------:R-:W-:-:S13]  /*2190*/  FSETP.GTU.FTZ.AND P0, PT, |R3|, +INF , PT ;  /* 0x7f8000000300780b */ /* 0x000fda0003f1c200 */
[----:B------:R-:W-:Y:S01]  /*21a0*/  @P0 FADD.FTZ R4, R3, 1 ;  /* 0x3f80000003040421 */ /* 0x000fe20000010000 */
[----:B------:R-:W-:Y:S06]  /*21b0*/  @P0 BRA `(.L_x_35) ;  /* 0x00000000002c0947 */ /* 0x000fec0003800000 */
[----:B------:R-:W-:-:S13]  /*21c0*/  FSETP.NEU.FTZ.AND P0, PT, |R3|, +INF , PT ;  /* 0x7f8000000300780b */ /* 0x000fda0003f1d200 */
[----:B------:R-:W-:Y:S01]  /*21d0*/  @!P0 IMAD.MOV.U32 R4, RZ, RZ, R3 ;  /* 0x000000ffff048224 */ /* 0x000fe200078e0003 */
[----:B------:R-:W-:Y:S06]  /*21e0*/  @!P0 BRA `(.L_x_35) ;  /* 0x0000000000208947 */ /* 0x000fec0003800000 */
[----:B------:R-:W-:-:S04]  /*21f0*/  FFMA R3, R3, 1.84467440737095516160e+19, RZ ;  /* 0x5f80000003037823 */ /* 0x000fc800000000ff */
[----:B------:R-:W0:Y:S02]  /*2200*/  MUFU.RSQ R4, R3 ;  /* 0x0000000300047308 */ /* 0x000e240000001400 */
[----:B0-----:R-:W-:Y:S01]  /*2210*/  FMUL.FTZ R6, R3, R4 ;  /* 0x0000000403067220 */ /* 0x001fe20000410000 */
[----:B------:R-:W-:-:S03]  /*2220*/  FMUL.FTZ R4, R4, 0.5 ;  /* 0x3f00000004047820 */ /* 0x000fc60000410000 */
[----:B------:R-:W-:-:S04]  /*2230*/  FADD.FTZ R5, -R6, -RZ ;  /* 0x800000ff06057221 */ /* 0x000fc80000010100 */
[----:B------:R-:W-:-:S04]  /*2240*/  FFMA R5, R6, R5, R3 ;  /* 0x0000000506057223 */ /* 0x000fc80000000003 */
[----:B------:R-:W-:-:S04]  /*2250*/  FFMA R4, R5, R4, R6 ;  /* 0x0000000405047223 */ /* 0x000fc80000000006 */
[----:B------:R-:W-:-:S07]  /*2260*/  FMUL.FTZ R4, R4, 2.3283064365386962891e-10 ;  /* 0x2f80000004047820 */ /* 0x000fce0000410000 */
.L_x_35:
[----:B------:R-:W-:Y:S01]  /*2270*/  MOV R3, R4 ;  /* 0x0000000400037202 */ /* 0x000fe20000000f00 */
[----:B------:R-:W-:Y:S02]  /*2280*/  IMAD.MOV.U32 R4, RZ, RZ, R7 ;  /* 0x000000ffff047224 */ /* 0x000fe400078e0007 */
[----:B------:R-:W-:-:S04]  /*2290*/  IMAD.MOV.U32 R5, RZ, RZ, 0x0 ;  /* 0x00000000ff057424 */ /* 0x000fc800078e00ff */
[----:B------:R-:W-:Y:S05]  /*22a0*/  RET.REL.NODEC R4 `(attention_fwd_kernel) ;  /* 0xffffffdc04547950 */ /* 0x000fea0003c3ffff */
.L_x_36:
[----:B------:R-:W-:-:S00]  /*22b0*/  BRA `(.L_x_36) ;  /* 0xfffffffc00fc7947 */ /* 0x000fc0000383ffff */
[----:B------:R-:W-:-:S00]  /*22c0*/  NOP ;  /* 0x0000000000007918 */ /* 0x000fc00000000000 */
        /* <DEDUP_REMOVED lines=11> */
.L_x_38:


//--------------------- .nv.shared.reserved.0     --------------------------
	.section	.nv.shared.reserved.0,"aw",@nobits
	.weak		__nv_reservedSMEM_offset_0_alias
	.size		__nv_reservedSMEM_offset_0_alias, 0, 64
	.other		__nv_reservedSMEM_offset_0_alias,@"STO_CUDA_RESERVED_SHARED STV_DEFAULT"
__nv_reservedSMEM_offset_0_alias:
	.zero		0
	.zero		64


//--------------------- .nv.constant0.attention_fwd_kernel --------------------------
	.section	.nv.constant0.attention_fwd_kernel,"a",@progbits
	.sectionflags	@""
	.align	4
.nv.constant0.attention_fwd_kernel:
	.zero		944


//--------------------- SYMBOLS --------------------------

	.type		.nv.reservedSmem.offset0,@object
	.size		.nv.reservedSmem.offset0,0x4
